	.target	sm_90a

	.elftype	@"ET_EXEC"


//--------------------- .note.nv.tkinfo           --------------------------
	.section	.note.nv.tkinfo,"",@"SHT_NOTE"
	.sectionflags	@"SHF_NOTE_NV_TKINFO"
	.tkinfo
        /*0018*/ 	.word	0x00000002
        /*0030*/ 	.string	""
        /*0030*/ 	.string	"ptxas"
        /*0030*/ 	.string	"Cuda compilation tools, release 13.0, V13.0.88"
        /*0030*/ 	.string	"Build cuda_13.0.r13.0/compiler.36424714_0"
        /*0030*/ 	.string	"-v  -suppress-debug-info  -lineinfo  -arch sm_90a "



//--------------------- .note.nv.cuinfo           --------------------------
	.section	.note.nv.cuinfo,"",@"SHT_NOTE"
	.sectionflags	@"SHF_NOTE_NV_CUINFO"
        /*0018*/ 	.short	0x0002
        /*001a*/ 	.short	0x005a
        /*001c*/ 	.short	0x0082
	.zero		2


//--------------------- .nv.info                  --------------------------
	.section	.nv.info,"",@"SHT_CUDA_INFO"
	.align	4


	//----- nvinfo : EIATTR_REGCOUNT
	.align		4
        /*0000*/ 	.byte	0x04, 0x2f
        /*0002*/ 	.short	(.L_1 - .L_0)
	.align		4
.L_0:
        /*0004*/ 	.word	index@(gluon_wgmma)
        /*0008*/ 	.word	0x000000ff


	//----- nvinfo : EIATTR_FRAME_SIZE
	.align		4
.L_1:
        /*000c*/ 	.byte	0x04, 0x11
        /*000e*/ 	.short	(.L_3 - .L_2)
	.align		4
.L_2:
        /*0010*/ 	.word	index@(gluon_wgmma)
        /*0014*/ 	.word	0x00000270


	//----- nvinfo : EIATTR_MIN_STACK_SIZE
	.align		4
.L_3:
        /*0018*/ 	.byte	0x04, 0x12
        /*001a*/ 	.short	(.L_5 - .L_4)
	.align		4
.L_4:
        /*001c*/ 	.word	index@(gluon_wgmma)
        /*0020*/ 	.word	0x00000270
.L_5:


//--------------------- .nv.compat                --------------------------
	.section	.nv.compat,"",@"SHT_CUDA_COMPAT_INFO"
	.align	4
        /*0000*/ 	.byte	0x02, 0x09, 0x01, 0x00, 0x02, 0x02, 0x04, 0x00, 0x02, 0x05, 0x05, 0x00, 0x03, 0x07, 0x01, 0x01
        /*0010*/ 	.byte	0x02, 0x03, 0x03, 0x00, 0x02, 0x06, 0x01, 0x00, 0x04, 0x0b, 0x08, 0x00, 0x00, 0x00, 0x00, 0x00
        /*0020*/ 	.byte	0x00, 0x00, 0x00, 0x00


//--------------------- .nv.info.gluon_wgmma      --------------------------
	.section	.nv.info.gluon_wgmma,"",@"SHT_CUDA_INFO"
	.sectionflags	@""
	.align	4


	//----- nvinfo : EIATTR_CUDA_API_VERSION
	.align		4
        /*0000*/ 	.byte	0x04, 0x37
        /*0002*/ 	.short	(.L_7 - .L_6)
.L_6:
        /*0004*/ 	.word	0x00000082


	//----- nvinfo : EIATTR_KPARAM_INFO
	.align		4
.L_7:
        /*0008*/ 	.byte	0x04, 0x17
        /*000a*/ 	.short	(.L_9 - .L_8)
.L_8:
        /*000c*/ 	.word	0x00000000
        /*0010*/ 	.short	0x000a
        /*0012*/ 	.short	0x0048
        /*0014*/ 	.byte	0x00, 0xf4, 0x21, 0x00


	//----- nvinfo : EIATTR_KPARAM_INFO
	.align		4
.L_9:
        /*0018*/ 	.byte	0x04, 0x17
        /*001a*/ 	.short	(.L_11 - .L_10)
.L_10:
        /*001c*/ 	.word	0x00000000
        /*0020*/ 	.short	0x0009
        /*0022*/ 	.short	0x0040
        /*0024*/ 	.byte	0x00, 0xf4, 0x21, 0x00


	//----- nvinfo : EIATTR_KPARAM_INFO
	.align		4
.L_11:
        /*0028*/ 	.byte	0x04, 0x17
        /*002a*/ 	.short	(.L_13 - .L_12)
.L_12:
        /*002c*/ 	.word	0x00000000
        /*0030*/ 	.short	0x0008
        /*0032*/ 	.short	0x0038
        /*0034*/ 	.byte	0x00, 0xf0, 0x21, 0x00


	//----- nvinfo : EIATTR_KPARAM_INFO
	.align		4
.L_13:
        /*0038*/ 	.byte	0x04, 0x17
        /*003a*/ 	.short	(.L_15 - .L_14)
.L_14:
        /*003c*/ 	.word	0x00000000
        /*0040*/ 	.short	0x0007
        /*0042*/ 	.short	0x0030
        /*0044*/ 	.byte	0x00, 0xf0, 0x21, 0x00


	//----- nvinfo : EIATTR_KPARAM_INFO
	.align		4
.L_15:
        /*0048*/ 	.byte	0x04, 0x17
        /*004a*/ 	.short	(.L_17 - .L_16)
.L_16:
        /*004c*/ 	.word	0x00000000
        /*0050*/ 	.short	0x0006
        /*0052*/ 	.short	0x0028
        /*0054*/ 	.byte	0x00, 0xf0, 0x21, 0x00


	//----- nvinfo : EIATTR_KPARAM_INFO
	.align		4
.L_17:
        /*0058*/ 	.byte	0x04, 0x17
        /*005a*/ 	.short	(.L_19 - .L_18)
.L_18:
        /*005c*/ 	.word	0x00000000
        /*0060*/ 	.short	0x0005
        /*0062*/ 	.short	0x0020
        /*0064*/ 	.byte	0x00, 0xf0, 0x11, 0x00


	//----- nvinfo : EIATTR_KPARAM_INFO
	.align		4
.L_19:
        /*0068*/ 	.byte	0x04, 0x17
        /*006a*/ 	.short	(.L_21 - .L_20)
.L_20:
        /*006c*/ 	.word	0x00000000
        /*0070*/ 	.short	0x0004
        /*0072*/ 	.short	0x001c
        /*0074*/ 	.byte	0x00, 0xf0, 0x11, 0x00


	//----- nvinfo : EIATTR_KPARAM_INFO
	.align		4
.L_21:
        /*0078*/ 	.byte	0x04, 0x17
        /*007a*/ 	.short	(.L_23 - .L_22)
.L_22:
        /*007c*/ 	.word	0x00000000
        /*0080*/ 	.short	0x0003
        /*0082*/ 	.short	0x0018
        /*0084*/ 	.byte	0x00, 0xf0, 0x11, 0x00


	//----- nvinfo : EIATTR_KPARAM_INFO
	.align		4
.L_23:
        /*0088*/ 	.byte	0x04, 0x17
        /*008a*/ 	.short	(.L_25 - .L_24)
.L_24:
        /*008c*/ 	.word	0x00000000
        /*0090*/ 	.short	0x0002
        /*0092*/ 	.short	0x0010
        /*0094*/ 	.byte	0x00, 0xf4, 0x21, 0x00


	//----- nvinfo : EIATTR_KPARAM_INFO
	.align		4
.L_25:
        /*0098*/ 	.byte	0x04, 0x17
        /*009a*/ 	.short	(.L_27 - .L_26)
.L_26:
        /*009c*/ 	.word	0x00000000
        /*00a0*/ 	.short	0x0001
        /*00a2*/ 	.short	0x0008
        /*00a4*/ 	.byte	0x00, 0xf4, 0x21, 0x00


	//----- nvinfo : EIATTR_KPARAM_INFO
	.align		4
.L_27:
        /*00a8*/ 	.byte	0x04, 0x17
        /*00aa*/ 	.short	(.L_29 - .L_28)
.L_28:
        /*00ac*/ 	.word	0x00000000
        /*00b0*/ 	.short	0x0000
        /*00b2*/ 	.short	0x0000
        /*00b4*/ 	.byte	0x00, 0xf4, 0x21, 0x00


	//----- nvinfo : EIATTR_SPARSE_MMA_MASK
	.align		4
.L_29:
        /*00b8*/ 	.byte	0x03, 0x50
        /*00ba*/ 	.short	0x0000


	//----- nvinfo : EIATTR_MAXREG_COUNT
	.align		4
        /*00bc*/ 	.byte	0x03, 0x1b
        /*00be*/ 	.short	0x00ff


	//----- nvinfo : EIATTR_NUM_BARRIERS
	.align		4
        /*00c0*/ 	.byte	0x02, 0x4c
        /*00c2*/ 	.byte	0x01
	.zero		1


	//----- nvinfo : EIATTR_ANNOTATIONS
	.align		4
        /*00c4*/ 	.byte	0x04, 0x55
        /*00c6*/ 	.short	(.L_31 - .L_30)


	//   ....[0]....
.L_30:
        /*00c8*/ 	.word	0x00000001
        /*00cc*/ 	.byte	0x50, 0x11, 0x00, 0x00, 0x01, 0x00, 0x00, 0x00, 0xa0, 0x12, 0x00, 0x00, 0x01, 0x00, 0x00, 0x00
        /* <DEDUP_REMOVED lines=272> */
        /*11dc*/ 	.byte	0x20, 0x48, 0x00, 0x00, 0x01, 0x00, 0x00, 0x00, 0x30, 0x48, 0x00, 0x00


	//----- nvinfo : EIATTR_MERCURY_ISA_VERSION
	.align		4
.L_31:
        /*11e8*/ 	.byte	0x03, 0x5f
        /*11ea*/ 	.short	0x0101


	//----- nvinfo : EIATTR_INT_WARP_WIDE_INSTR_OFFSETS
	.align		4
        /*11ec*/ 	.byte	0x04, 0x31
        /*11ee*/ 	.short	(.L_33 - .L_32)


	//   ....[0]....
.L_32:
        /*11f0*/ 	.word	0x000012d0


	//   ....[1]....
        /*11f4*/ 	.word	0x000012f0


	//   ....[2]....
        /*11f8*/ 	.word	0x00001310


	//   ....[3]....
        /*11fc*/ 	.word	0x000013f0


	//   ....[4]....
        /*1200*/ 	.word	0x00002d20


	//   ....[5]....
        /*1204*/ 	.word	0x00002d30


	//   ....[6]....
        /*1208*/ 	.word	0x00002db0


	//   ....[7]....
        /*120c*/ 	.word	0x00002de0


	//   ....[8]....
        /*1210*/ 	.word	0x00004b50


	//   ....[9]....
        /*1214*/ 	.word	0x00004b70


	//----- nvinfo : EIATTR_COOP_GROUP_MASK_REGIDS
	.align		4
.L_33:
        /*1218*/ 	.byte	0x04, 0x29
        /*121a*/ 	.short	(.L_35 - .L_34)


	//   ....[0]....
.L_34:
        /*121c*/ 	.word	0xffffffff


	//   ....[1]....
        /*1220*/ 	.word	0xffffffff


	//   ....[2]....
        /*1224*/ 	.word	0xffffffff


	//----- nvinfo : EIATTR_COOP_GROUP_INSTR_OFFSETS
	.align		4
.L_35:
        /*1228*/ 	.byte	0x04, 0x28
        /*122a*/ 	.short	(.L_37 - .L_36)


	//   ....[0]....
.L_36:
        /*122c*/ 	.word	0x00000160


	//   ....[1]....
        /*1230*/ 	.word	0x00000730


	//   ....[2]....
        /*1234*/ 	.word	0x00000ce0


	//----- nvinfo : EIATTR_MBARRIER_INSTR_OFFSETS
	.align		4
.L_37:
        /*1238*/ 	.byte	0x04, 0x39
        /*123a*/ 	.short	(.L_39 - .L_38)


	//   ....[0]....
.L_38:
        /*123c*/ 	.word	0x00001c90
        /*1240*/ 	.word	0x000000ff
        /*1244*/ 	.word	0x00060000
        /*1248*/ 	.short	0x0100
        /*124a*/ 	.byte	0x37
	.zero		1


	//   ....[1]....
        /*124c*/ 	.word	0x00001e40
        /*1250*/ 	.word	0x000000ff
        /*1254*/ 	.word	0x00060008
        /*1258*/ 	.short	0x0100
        /*125a*/ 	.byte	0x37
	.zero		1


	//   ....[2]....
        /*125c*/ 	.word	0x00001ff0
        /*1260*/ 	.word	0x000000ff
        /*1264*/ 	.word	0x00060010
        /*1268*/ 	.short	0x0100
        /*126a*/ 	.byte	0x37
	.zero		1


	//   ....[3]....
        /*126c*/ 	.word	0x00002e70
        /*1270*/ 	.word	0x000000ff
        /*1274*/ 	.word	0x00060000
        /*1278*/ 	.short	0x010a
        /*127a*/ 	.byte	0x16
	.zero		1


	//   ....[4]....
        /*127c*/ 	.word	0x00003f70
        /*1280*/ 	.word	0x000000ff
        /*1284*/ 	.word	0x00060000
        /*1288*/ 	.short	0x0108
        /*128a*/ 	.byte	0x37
	.zero		1


	//   ....[5]....
        /*128c*/ 	.word	0x00003fe0
        /*1290*/ 	.word	0x000000ff
        /*1294*/ 	.word	0x00060008
        /*1298*/ 	.short	0x0108
        /*129a*/ 	.byte	0x37
	.zero		1


	//   ....[6]....
        /*129c*/ 	.word	0x00004060
        /*12a0*/ 	.word	0x000000ff
        /*12a4*/ 	.word	0x00060010
        /*12a8*/ 	.short	0x0108
        /*12aa*/ 	.byte	0x37
	.zero		1


	//   ....[7]....
        /*12ac*/ 	.word	0x00005410
        /*12b0*/ 	.word	0x000000ff
        /*12b4*/ 	.word	0x00060000
        /*12b8*/ 	.short	0x010a
        /*12ba*/ 	.byte	0x16
	.zero		1


	//----- nvinfo : EIATTR_NUM_MBARRIERS
	.align		4
.L_39:
        /*12bc*/ 	.byte	0x03, 0x38
        /*12be*/ 	.short	0x0003


	//----- nvinfo : EIATTR_EXIT_INSTR_OFFSETS
	.align		4
        /*12c0*/ 	.byte	0x04, 0x1c
        /*12c2*/ 	.short	(.L_41 - .L_40)


	//   ....[0]....
.L_40:
        /*12c4*/ 	.word	0x00005400


	//----- nvinfo : EIATTR_REQNTID
	.align		4
.L_41:
        /*12c8*/ 	.byte	0x04, 0x10
        /*12ca*/ 	.short	(.L_43 - .L_42)
.L_42:
        /*12cc*/ 	.word	0x00000100
        /*12d0*/ 	.word	0x00000001
        /*12d4*/ 	.word	0x00000001


	//----- nvinfo : EIATTR_CRS_STACK_SIZE
	.align		4
.L_43:
        /*12d8*/ 	.byte	0x04, 0x1e
        /*12da*/ 	.short	(.L_45 - .L_44)
.L_44:
        /*12dc*/ 	.word	0x00000000


	//----- nvinfo : EIATTR_CBANK_PARAM_SIZE
	.align		4
.L_45:
        /*12e0*/ 	.byte	0x03, 0x19
        /*12e2*/ 	.short	0x0050


	//----- nvinfo : EIATTR_PARAM_CBANK
	.align		4
        /*12e4*/ 	.byte	0x04, 0x0a
        /*12e6*/ 	.short	(.L_47 - .L_46)
	.align		4
.L_46:
        /*12e8*/ 	.word	index@(.nv.constant0.gluon_wgmma)
        /*12ec*/ 	.short	0x0210
        /*12ee*/ 	.short	0x0050


	//----- nvinfo : EIATTR_SW_WAR
	.align		4
.L_47:
        /*12f0*/ 	.byte	0x04, 0x36
        /*12f2*/ 	.short	(.L_49 - .L_48)
.L_48:
        /*12f4*/ 	.word	0x00000008
.L_49:


//--------------------- .nv.callgraph             --------------------------
	.section	.nv.callgraph,"",@"SHT_CUDA_CALLGRAPH"
	.align	4
	.sectionentsize	8
	.align		4
        /*0000*/ 	.word	0x00000000
	.align		4
        /*0004*/ 	.word	0xffffffff
	.align		4
        /*0008*/ 	.word	0x00000000
	.align		4
        /*000c*/ 	.word	0xfffffffe
	.align		4
        /*0010*/ 	.word	0x00000000
	.align		4
        /*0014*/ 	.word	0xfffffffd
	.align		4
        /*0018*/ 	.word	0x00000000
	.align		4
        /*001c*/ 	.word	0xfffffffc


//--------------------- .text.gluon_wgmma         --------------------------
	.section	.text.gluon_wgmma,"ax",@progbits
	.align	128
        .global         gluon_wgmma
        .type           gluon_wgmma,@function
        .size           gluon_wgmma,(.L_x_52 - gluon_wgmma)
        .other          gluon_wgmma,@"STO_CUDA_ENTRY STV_DEFAULT"
gluon_wgmma:
.text.gluon_wgmma:
[----:B------:R-:W1:Y:S01]  /*0000*/  LDC R1, c[0x0][0x28] ;  /* 0x00000a00ff017b82 */ /* 0x000e620000000800 */
[----:B------:R-:W2:Y:S07]  /*0010*/  S2R R20, SR_TID.X ;  /* 0x0000000000147919 */ /* 0x000eae0000002100 */
[----:B------:R-:W3:Y:S01]  /*0020*/  S2UR UR4, SR_CgaCtaId ;  /* 0x00000000000479c3 */ /* 0x000ee20000008800 */
[----:B------:R-:W-:Y:S01]  /*0030*/  UMOV UR55, 0x400 ;  /* 0x0000040000377882 */ /* 0x000fe20000000000 */
[----:B------:R-:W-:Y:S01]  /*0040*/  ULDC UR6, c[0x0][0xc] ;  /* 0x0000030000067ab9 */ /* 0x000fe20000000800 */
[----:B------:R-:W-:Y:S01]  /*0050*/  ULDC.64 UR48, c[0x0][0x250] ;  /* 0x0000940000307ab9 */ /* 0x000fe20000000a00 */
[----:B------:R-:W-:Y:S01]  /*0060*/  BSSY B0, `(.L_x_0) ;  /* 0x000001f000007945 */ /* 0x000fe20003800000 */
[----:B-1----:R-:W-:-:S03]  /*0070*/  VIADD R1, R1, 0xfffffd90 ;  /* 0xfffffd9001017836 */ /* 0x002fc60000000000 */
[----:B------:R-:W1:Y:S08]  /*0080*/  LDC R6, c[0x0][0x228] ;  /* 0x00008a00ff067b82 */ /* 0x000e700000000800 */
[----:B------:R-:W4:Y:S08]  /*0090*/  LDC R13, c[0x0][0x230] ;  /* 0x00008c00ff0d7b82 */ /* 0x000f300000000800 */
[----:B------:R-:W-:Y:S01]  /*00a0*/  S2UR UR50, SR_CTAID.Y ;  /* 0x00000000003279c3 */ /* 0x000fe20000002600 */
[----:B---3--:R-:W-:-:S03]  /*00b0*/  ULEA UR55, UR4, UR55, 0x18 ;  /* 0x0000003704377291 */ /* 0x008fc6000f8ec03f */
[----:B------:R-:W-:Y:S01]  /*00c0*/  ULDC UR4, c[0x0][0x10] ;  /* 0x0000040000047ab9 */ /* 0x000fe20000000800 */
[----:B--2---:R-:W-:-:S03]  /*00d0*/  LOP3.LUT R3, R20, 0xff, RZ, 0xc0, !PT ;  /* 0x000000ff14037812 */ /* 0x004fc600078ec0ff */
[----:B------:R-:W2:Y:S01]  /*00e0*/  S2UR UR5, SR_CTAID.Z ;  /* 0x00000000000579c3 */ /* 0x000ea20000002700 */
[----:B-1----:R-:W-:Y:S01]  /*00f0*/  VIADD R6, R6, 0xffffffff ;  /* 0xffffffff06067836 */ /* 0x002fe20000000000 */
[C---:B------:R-:W-:Y:S02]  /*0100*/  ISETP.GE.U32.AND P0, PT, R3.reuse, 0x20, PT ;  /* 0x000000200300780c */ /* 0x040fe40003f06070 */
[C---:B------:R-:W-:Y:S02]  /*0110*/  ISETP.NE.U32.AND P2, PT, R3.reuse, RZ, PT ;  /* 0x000000ff0300720c */ /* 0x040fe40003f45070 */
[----:B------:R-:W-:Y:S02]  /*0120*/  LEA R12, R3, UR55, 0x2 ;  /* 0x00000037030c7c11 */ /* 0x000fe4000f8e10ff */
[----:B------:R-:W1:Y:S01]  /*0130*/  S2UR UR51, SR_CTAID.X ;  /* 0x00000000003379c3 */ /* 0x000e620000002500 */
[----:B----4-:R-:W-:-:S06]  /*0140*/  VIADD R8, R13, 0xffffffff ;  /* 0xffffffff0d087836 */ /* 0x010fcc0000000000 */
[----:B------:R3:W-:Y:S01]  /*0150*/  @!P0 STS [R12], RZ ;  /* 0x000000ff0c008388 */ /* 0x0007e20000000800 */
[----:B------:R-:W-:-:S03]  /*0160*/  NOP ;  /* 0x0000000000007918 */ /* 0x000fc60000000000 */
[----:B------:R3:W-:Y:S01]  /*0170*/  @!P2 STS [UR55+0x24], R6 ;  /* 0x00002406ff00a988 */ /* 0x0007e20008000837 */
[----:B--2---:R-:W-:-:S03]  /*0180*/  UIMAD UR4, UR5, UR4, UR50 ;  /* 0x00000004050472a4 */ /* 0x004fc6000f8e0232 */
[----:B------:R3:W-:Y:S01]  /*0190*/  @!P2 STS [UR55+0x20], R8 ;  /* 0x00002008ff00a988 */ /* 0x0007e20008000837 */
[----:B-1----:R-:W-:-:S04]  /*01a0*/  UIMAD UR4, UR4, UR6, UR51 ;  /* 0x00000006040472a4 */ /* 0x002fc8000f8e0233 */
[----:B------:R-:W-:-:S04]  /*01b0*/  UIMAD UR8, UR4, 0x180, URZ ;  /* 0x00000180040878a4 */ /* 0x000fc8000f8e023f */
[----:B------:R-:W-:-:S04]  /*01c0*/  UIADD3 UR4, UP0, UR8, UR48, URZ ;  /* 0x0000003008047290 */ /* 0x000fc8000ff1e03f */
[----:B------:R-:W-:Y:S01]  /*01d0*/  ULEA.HI.X.SX32 UR5, UR8, UR49, 0x1, UP0 ;  /* 0x0000003108057291 */ /* 0x000fe200080f0e3f */
[----:B---3--:R-:W-:Y:S11]  /*01e0*/  @P2 BRA `(.L_x_1) ;  /* 0x0000000000182947 */ /* 0x008ff60003800000 */
[----:B------:R-:W1:Y:S01]  /*01f0*/  LDS R0, [UR55+0x8] ;  /* 0x00000837ff007984 */ /* 0x000e620008000800 */
[----:B------:R-:W2:Y:S01]  /*0200*/  LDC.64 R10, c[0x0][0x210] ;  /* 0x00008400ff0a7b82 */ /* 0x000ea20000000a00 */
[----:B------:R-:W-:Y:S02]  /*0210*/  IMAD.MOV.U32 R5, RZ, RZ, 0x70 ;  /* 0x00000070ff057424 */ /* 0x000fe400078e00ff */
[----:B--2---:R2:W-:Y:S03]  /*0220*/  STS.64 [UR55], R10 ;  /* 0x0000000aff007988 */ /* 0x0045e60008000a37 */
[----:B-1----:R-:W-:-:S05]  /*0230*/  LOP3.LUT R0, R0, 0x10, R5, 0xd8, !PT ;  /* 0x0000001000007812 */ /* 0x002fca00078ed805 */
[----:B------:R2:W-:Y:S02]  /*0240*/  STS [UR55+0x8], R0 ;  /* 0x00000800ff007988 */ /* 0x0005e40008000837 */
.L_x_1:
[----:B------:R-:W-:Y:S05]  /*0250*/  BSYNC B0 ;  /* 0x0000000000007941 */ /* 0x000fea0003800000 */
.L_x_0:
[----:B------:R-:W-:Y:S04]  /*0260*/  BSSY B0, `(.L_x_2) ;  /* 0x000000a000007945 */ /* 0x000fe80003800000 */
[----:B------:R-:W-:Y:S05]  /*0270*/  @P2 BRA `(.L_x_3) ;  /* 0x0000000000202947 */ /* 0x000fea0003800000 */
[----:B--2---:R-:W1:Y:S01]  /*0280*/  LDS R0, [UR55+0x34] ;  /* 0x00003437ff007984 */ /* 0x004e620008000800 */
[----:B------:R-:W-:Y:S02]  /*0290*/  IMAD.MOV.U32 R5, RZ, RZ, 0x3f000000 ;  /* 0x3f000000ff057424 */ /* 0x000fe400078e00ff */
[----:B------:R-:W-:Y:S01]  /*02a0*/  @!P2 IMAD.MOV.U32 R2, RZ, RZ, 0xff ;  /* 0x000000ffff02a424 */ /* 0x000fe200078e00ff */
[----:B------:R-:W2:Y:S02]  /*02b0*/  @!P2 LDS R7, [UR55+0x38] ;  /* 0x00003837ff07a984 */ /* 0x000ea40008000800 */
[----:B-1----:R-:W-:Y:S02]  /*02c0*/  LOP3.LUT R0, R0, 0xff000000, R5, 0xb8, !PT ;  /* 0xff00000000007812 */ /* 0x002fe400078eb805 */
[----:B--2---:R-:W-:-:S03]  /*02d0*/  @!P2 LOP3.LUT R2, R7, 0xff, R2, 0xb8, !PT ;  /* 0x000000ff0702a812 */ /* 0x004fc600078eb802 */
[----:B------:R1:W-:Y:S04]  /*02e0*/  STS [UR55+0x34], R0 ;  /* 0x00003400ff007988 */ /* 0x0003e80008000837 */
[----:B------:R1:W-:Y:S02]  /*02f0*/  @!P2 STS [UR55+0x38], R2 ;  /* 0x00003802ff00a988 */ /* 0x0003e40008000837 */
.L_x_3:
[----:B------:R-:W-:Y:S05]  /*0300*/  BSYNC B0 ;  /* 0x0000000000007941 */ /* 0x000fea0003800000 */
.L_x_2:
[----:B------:R-:W-:Y:S04]  /*0310*/  BSSY B0, `(.L_x_4) ;  /* 0x000000e000007945 */ /* 0x000fe80003800000 */
[----:B------:R-:W-:Y:S05]  /*0320*/  @P2 BRA `(.L_x_5) ;  /* 0x0000000000302947 */ /* 0x000fea0003800000 */
[----:B-1----:R-:W1:Y:S01]  /*0330*/  LDS R2, [UR55+0x34] ;  /* 0x00003437ff027984 */ /* 0x002e620008000800 */
[----:B------:R-:W3:Y:S03]  /*0340*/  LDC.64 R4, c[0x0][0x238] ;  /* 0x00008e00ff047b82 */ /* 0x000ee60000000a00 */
[----:B--2---:R-:W2:Y:S01]  /*0350*/  LDS R0, [UR55+0x1c] ;  /* 0x00001c37ff007984 */ /* 0x004ea20008000800 */
[C---:B---3--:R-:W-:Y:S01]  /*0360*/  SHF.L.U64.HI R5, R4.reuse, 0x1, R5 ;  /* 0x0000000104057819 */ /* 0x048fe20000010205 */
[----:B------:R-:W-:-:S03]  /*0370*/  IMAD.SHL.U32 R4, R4, 0x2, RZ ;  /* 0x0000000204047824 */ /* 0x000fc600078e00ff */
[--C-:B------:R-:W-:Y:S02]  /*0380*/  SHF.R.U32.HI R7, RZ, 0x4, R5.reuse ;  /* 0x00000004ff077819 */ /* 0x100fe40000011605 */
[----:B------:R-:W-:-:S05]  /*0390*/  SHF.R.U64 R4, R4, 0x4, R5 ;  /* 0x0000000404047819 */ /* 0x000fca0000001205 */
[----:B------:R3:W-:Y:S01]  /*03a0*/  STS [UR55+0xc], R4 ;  /* 0x00000c04ff007988 */ /* 0x0007e20008000837 */
[----:B-1----:R-:W-:Y:S02]  /*03b0*/  LOP3.LUT R2, R2, 0x7, RZ, 0xb8, !PT ;  /* 0x0000000702027812 */ /* 0x002fe400078eb8ff */
[----:B--2---:R-:W-:-:S03]  /*03c0*/  LOP3.LUT R0, R0, 0xf, R7, 0xb8, !PT ;  /* 0x0000000f00007812 */ /* 0x004fc600078eb807 */
[----:B------:R3:W-:Y:S04]  /*03d0*/  STS [UR55+0x34], R2 ;  /* 0x00003402ff007988 */ /* 0x0007e80008000837 */
[----:B------:R3:W-:Y:S02]  /*03e0*/  STS [UR55+0x1c], R0 ;  /* 0x00001c00ff007988 */ /* 0x0007e40008000837 */
.L_x_5:
[----:B------:R-:W-:Y:S05]  /*03f0*/  BSYNC B0 ;  /* 0x0000000000007941 */ /* 0x000fea0003800000 */
.L_x_4:
[----:B------:R-:W-:Y:S04]  /*0400*/  BSSY B1, `(.L_x_6) ;  /* 0x000001b000017945 */ /* 0x000fe80003800000 */
[----:B------:R-:W-:Y:S01]  /*0410*/  BSSY B0, `(.L_x_7) ;  /* 0x0000016000007945 */ /* 0x000fe20003800000 */
[----:B-123--:R-:W-:-:S03]  /*0420*/  IMAD.MOV.U32 R0, RZ, RZ, RZ ;  /* 0x000000ffff007224 */ /* 0x00efc600078e00ff */
[----:B------:R-:W-:Y:S05]  /*0430*/  @P2 BRA `(.L_x_8) ;  /* 0x0000000000202947 */ /* 0x000fea0003800000 */
[----:B------:R-:W1:Y:S02]  /*0440*/  LDS R2, [UR55+0x34] ;  /* 0x00003437ff027984 */ /* 0x000e640008000800 */
[----:B-1----:R-:W-:-:S05]  /*0450*/  LOP3.LUT R2, R2, 0x38, RZ, 0xb8, !PT ;  /* 0x0000003802027812 */ /* 0x002fca00078eb8ff */
[----:B------:R1:W-:Y:S01]  /*0460*/  STS [UR55+0x34], R2 ;  /* 0x00003402ff007988 */ /* 0x0003e20008000837 */
[----:B------:R-:W-:Y:S05]  /*0470*/  @P2 BRA `(.L_x_9) ;  /* 0x0000000000202947 */ /* 0x000fea0003800000 */
[----:B-1----:R-:W1:Y:S01]  /*0480*/  LDS R2, [UR55+0x8] ;  /* 0x00000837ff027984 */ /* 0x002e620008000800 */
[----:B------:R-:W-:-:S05]  /*0490*/  IMAD.MOV.U32 R5, RZ, RZ, 0x780 ;  /* 0x00000780ff057424 */ /* 0x000fca00078e00ff */
[----:B-1----:R-:W-:-:S05]  /*04a0*/  LOP3.LUT R2, R2, 0x500, R5, 0xd8, !PT ;  /* 0x0000050002027812 */ /* 0x002fca00078ed805 */
[----:B------:R1:W-:Y:S02]  /*04b0*/  STS [UR55+0x8], R2 ;  /* 0x00000802ff007988 */ /* 0x0003e40008000837 */
.L_x_8:
[----:B------:R-:W-:Y:S05]  /*04c0*/  @P2 BRA `(.L_x_10) ;  /* 0x0000000000282947 */ /* 0x000fea0003800000 */
[----:B-1----:R-:W1:Y:S02]  /*04d0*/  LDS R2, [UR55+0x8] ;  /* 0x00000837ff027984 */ /* 0x002e640008000800 */
[----:B-1----:R-:W-:-:S05]  /*04e0*/  LOP3.LUT R2, R2, 0x1800, RZ, 0xb8, !PT ;  /* 0x0000180002027812 */ /* 0x002fca00078eb8ff */
[----:B------:R2:W-:Y:S02]  /*04f0*/  STS [UR55+0x8], R2 ;  /* 0x00000802ff007988 */ /* 0x0005e40008000837 */
.L_x_9:
[----:B------:R-:W-:Y:S05]  /*0500*/  @P2 BREAK B0 ;  /* 0x0000000000002942 */ /* 0x000fea0003800000 */
[----:B------:R-:W-:Y:S05]  /*0510*/  @P2 BRA `(.L_x_11) ;  /* 0x0000000000242947 */ /* 0x000fea0003800000 */
[----:B------:R-:W3:Y:S01]  /*0520*/  LDS R5, [UR55+0x8] ;  /* 0x00000837ff057984 */ /* 0x000ee20008000800 */
[----:B-12---:R-:W-:-:S05]  /*0530*/  IMAD.MOV.U32 R2, RZ, RZ, 0x6000 ;  /* 0x00006000ff027424 */ /* 0x006fca00078e00ff */
[----:B---3--:R-:W-:-:S04]  /*0540*/  LOP3.LUT R2, R5, 0x6000, R2, 0xd8, !PT ;  /* 0x0000600005027812 */ /* 0x008fc800078ed802 */
[----:B------:R-:W-:-:S05]  /*0550*/  LOP3.LUT R2, R2, 0x400000, RZ, 0xb8, !PT ;  /* 0x0040000002027812 */ /* 0x000fca00078eb8ff */
[----:B------:R2:W-:Y:S02]  /*0560*/  STS [UR55+0x8], R2 ;  /* 0x00000802ff007988 */ /* 0x0005e40008000837 */
.L_x_10:
[----:B------:R-:W-:Y:S05]  /*0570*/  BSYNC B0 ;  /* 0x0000000000007941 */ /* 0x000fea0003800000 */
.L_x_7:
[----:B-12---:R-:W1:Y:S02]  /*0580*/  @!P2 LDS R2, [UR55+0x8] ;  /* 0x00000837ff02a984 */ /* 0x006e640008000800 */
[----:B-1----:R-:W-:-:S05]  /*0590*/  @!P2 LOP3.LUT R2, R2, 0x8000, RZ, 0xb8, !PT ;  /* 0x000080000202a812 */ /* 0x002fca00078eb8ff */
[----:B------:R3:W-:Y:S02]  /*05a0*/  @!P2 STS [UR55+0x8], R2 ;  /* 0x00000802ff00a988 */ /* 0x0007e40008000837 */
.L_x_11:
[----:B------:R-:W-:Y:S05]  /*05b0*/  BSYNC B1 ;  /* 0x0000000000017941 */ /* 0x000fea0003800000 */
.L_x_6:
[----:B------:R-:W-:Y:S05]  /*05c0*/  WARPSYNC.ALL ;  /* 0x0000000000007948 */ /* 0x000fea0003800000 */
[----:B------:R-:W4:Y:S02]  /*05d0*/  LDC R7, c[0x0][0x22c] ;  /* 0x00008b00ff077b82 */ /* 0x000f240000000800 */
[----:B----4-:R-:W-:Y:S01]  /*05e0*/  VIADD R7, R7, 0xffffffff ;  /* 0xffffffff07077836 */ /* 0x010fe20000000000 */
[----:B------:R-:W-:Y:S06]  /*05f0*/  @P0 BRA `(.L_x_12) ;  /* 0x0000000000280947 */ /* 0x000fec0003800000 */
[----:B-123--:R-:W1:Y:S01]  /*0600*/  S2R R2, SR_LANEID ;  /* 0x0000000000027919 */ /* 0x00ee620000000000 */
[----:B------:R-:W-:Y:S05]  /*0610*/  WARPSYNC.ALL ;  /* 0x0000000000007948 */ /* 0x000fea0003800000 */
[----:B-1----:R-:W-:-:S05]  /*0620*/  IMAD.SHL.U32 R2, R2, 0x4, RZ ;  /* 0x0000000402027824 */ /* 0x002fca00078e00ff */
[----:B------:R-:W1:Y:S01]  /*0630*/  LDS R9, [R2+UR55] ;  /* 0x0000003702097984 */ /* 0x000e620008000800 */
[----:B------:R-:W-:-:S05]  /*0640*/  IADD3 R4, P1, R2, UR4, RZ ;  /* 0x0000000402047c10 */ /* 0x000fca000ff3e0ff */
[----:B------:R-:W-:-:S05]  /*0650*/  IMAD.X R5, RZ, RZ, UR5, P1 ;  /* 0x00000005ff057e24 */ /* 0x000fca00088e06ff */
[----:B-1----:R4:W5:Y:S01]  /*0660*/  ATOMG.E.EXCH.STRONG.GPU PT, RZ, [R4], R9 ;  /* 0x0000000904ff73a8 */ /* 0x00296200041ee100 */
[----:B------:R-:W-:-:S04]  /*0670*/  DEPBAR {5,4,3,2,1,0} ;  /* 0x0000003f0000791a */ /* 0x000fc80000000000 */
[----:B------:R4:W-:Y:S01]  /*0680*/  UTMACCTL.IV [UR4] ;  /* 0x00000000040079b9 */ /* 0x0009e20008000000 */
[----:B------:R-:W-:Y:S01]  /*0690*/  NOP ;  /* 0x0000000000007918 */ /* 0x000fe20000000000 */
.L_x_12:
[----:B------:R-:W-:Y:S05]  /*06a0*/  @P0 BRA `(.L_x_13) ;  /* 0x00000000000c0947 */ /* 0x000fea0003800000 */
[----:B------:R0:W-:Y:S01]  /*06b0*/  UTMACMDFLUSH ;  /* 0x00000000000079b7 */ /* 0x0001e20000000000 */
[----:B------:R-:W-:Y:S05]  /*06c0*/  @P0 BRA `(.L_x_13) ;  /* 0x0000000000040947 */ /* 0x000fea0003800000 */
[----:B------:R-:W-:-:S04]  /*06d0*/  DEPBAR.LE SB0, 0x0 ;  /* 0x000080000000791a */ /* 0x000fc80000000000 */
.L_x_13:
[----:B------:R-:W-:Y:S05]  /*06e0*/  WARPSYNC.ALL ;  /* 0x0000000000007948 */ /* 0x000fea0003800000 */
[----:B-----5:R-:W-:Y:S06]  /*06f0*/  BAR.SYNC.DEFER_BLOCKING 0x0 ;  /* 0x0000000000007b1d */ /* 0x020fec0000010000 */
[----:B------:R-:W-:Y:S02]  /*0700*/  BSSY B1, `(.L_x_14) ;  /* 0x000000b000017945 */ /* 0x000fe40003800000 */
[----:B------:R-:W-:Y:S06]  /*0710*/  BAR.SYNC.DEFER_BLOCKING 0x0 ;  /* 0x0000000000007b1d */ /* 0x000fec0000010000 */
[----:B------:R1:W-:Y:S01]  /*0720*/  @!P0 STS [R12], RZ ;  /* 0x000000ff0c008388 */ /* 0x0003e20000000800 */
[----:B------:R-:W-:Y:S01]  /*0730*/  NOP ;  /* 0x0000000000007918 */ /* 0x000fe20000000000 */
[----:B------:R-:W-:Y:S05]  /*0740*/  @P2 BRA `(.L_x_15) ;  /* 0x0000000000182947 */ /* 0x000fea0003800000 */
[----:B-123--:R-:W1:Y:S01]  /*0750*/  LDS R2, [UR55+0x8] ;  /* 0x00000837ff027984 */ /* 0x00ee620008000800 */
[----:B------:R-:W2:Y:S01]  /*0760*/  LDC.64 R10, c[0x0][0x218] ;  /* 0x00008600ff0a7b82 */ /* 0x000ea20000000a00 */
[----:B----4-:R-:W-:Y:S02]  /*0770*/  IMAD.MOV.U32 R5, RZ, RZ, 0x70 ;  /* 0x00000070ff057424 */ /* 0x010fe400078e00ff */
[----:B--2---:R2:W-:Y:S03]  /*0780*/  STS.64 [UR55], R10 ;  /* 0x0000000aff007988 */ /* 0x0045e60008000a37 */
[----:B-1----:R-:W-:-:S05]  /*0790*/  LOP3.LUT R2, R2, 0x10, R5, 0xd8, !PT ;  /* 0x0000001002027812 */ /* 0x002fca00078ed805 */
[----:B------:R2:W-:Y:S02]  /*07a0*/  STS [UR55+0x8], R2 ;  /* 0x00000802ff007988 */ /* 0x0005e40008000837 */
.L_x_15:
[----:B----4-:R-:W-:Y:S05]  /*07b0*/  BSYNC B1 ;  /* 0x0000000000017941 */ /* 0x010fea0003800000 */
.L_x_14:
[----:B------:R-:W-:Y:S04]  /*07c0*/  BSSY B1, `(.L_x_16) ;  /* 0x000000a000017945 */ /* 0x000fe80003800000 */
[----:B------:R-:W-:Y:S05]  /*07d0*/  @P2 BRA `(.L_x_17) ;  /* 0x0000000000202947 */ /* 0x000fea0003800000 */
[----:B-123--:R-:W1:Y:S01]  /*07e0*/  LDS R2, [UR55+0x34] ;  /* 0x00003437ff027984 */ /* 0x00ee620008000800 */
[----:B------:R-:W-:Y:S02]  /*07f0*/  IMAD.MOV.U32 R9, RZ, RZ, 0x3f000000 ;  /* 0x3f000000ff097424 */ /* 0x000fe400078e00ff */
[----:B------:R-:W-:Y:S01]  /*0800*/  @!P2 IMAD.MOV.U32 R4, RZ, RZ, 0x7f ;  /* 0x0000007fff04a424 */ /* 0x000fe200078e00ff */
[----:B------:R-:W2:Y:S02]  /*0810*/  @!P2 LDS R5, [UR55+0x38] ;  /* 0x00003837ff05a984 */ /* 0x000ea40008000800 */
[----:B-1----:R-:W-:Y:S02]  /*0820*/  LOP3.LUT R2, R2, 0xff000000, R9, 0xb8, !PT ;  /* 0xff00000002027812 */ /* 0x002fe400078eb809 */
[----:B--2---:R-:W-:-:S03]  /*0830*/  @!P2 LOP3.LUT R4, R5, 0xff, R4, 0xb8, !PT ;  /* 0x000000ff0504a812 */ /* 0x004fc600078eb804 */
[----:B------:R4:W-:Y:S04]  /*0840*/  STS [UR55+0x34], R2 ;  /* 0x00003402ff007988 */ /* 0x0009e80008000837 */
[----:B------:R4:W-:Y:S02]  /*0850*/  @!P2 STS [UR55+0x38], R4 ;  /* 0x00003804ff00a988 */ /* 0x0009e40008000837 */
.L_x_17:
[----:B------:R-:W-:Y:S05]  /*0860*/  BSYNC B1 ;  /* 0x0000000000017941 */ /* 0x000fea0003800000 */
.L_x_16:
[----:B------:R-:W-:Y:S04]  /*0870*/  BSSY B1, `(.L_x_18) ;  /* 0x0000004000017945 */ /* 0x000fe80003800000 */
[----:B------:R-:W-:Y:S05]  /*0880*/  @P2 BRA `(.L_x_19) ;  /* 0x0000000000082947 */ /* 0x000fea0003800000 */
[----:B------:R1:W-:Y:S04]  /*0890*/  STS [UR55+0x24], R8 ;  /* 0x00002408ff007988 */ /* 0x0003e80008000837 */
[----:B------:R1:W-:Y:S02]  /*08a0*/  STS [UR55+0x20], R7 ;  /* 0x00002007ff007988 */ /* 0x0003e40008000837 */
.L_x_19:
[----:B------:R-:W-:Y:S05]  /*08b0*/  BSYNC B1 ;  /* 0x0000000000017941 */ /* 0x000fea0003800000 */
.L_x_18:
[----:B------:R-:W-:Y:S04]  /*08c0*/  BSSY B1, `(.L_x_20) ;  /* 0x000000e000017945 */ /* 0x000fe80003800000 */
[----:B------:R-:W-:Y:S05]  /*08d0*/  @P2 BRA `(.L_x_21) ;  /* 0x0000000000302947 */ /* 0x000fea0003800000 */
[----:B----4-:R-:W4:Y:S01]  /*08e0*/  LDS R4, [UR55+0x34] ;  /* 0x00003437ff047984 */ /* 0x010f220008000800 */
[----:B--2---:R-:W2:Y:S03]  /*08f0*/  LDC.64 R10, c[0x0][0x240] ;  /* 0x00009000ff0a7b82 */ /* 0x004ea60000000a00 */
[----:B-1-3--:R-:W1:Y:S01]  /*0900*/  LDS R2, [UR55+0x1c] ;  /* 0x00001c37ff027984 */ /* 0x00ae620008000800 */
[C---:B--2---:R-:W-:Y:S01]  /*0910*/  SHF.L.U64.HI R8, R10.reuse, 0x1, R11 ;  /* 0x000000010a087819 */ /* 0x044fe2000001020b */
[----:B------:R-:W-:-:S03]  /*0920*/  IMAD.SHL.U32 R5, R10, 0x2, RZ ;  /* 0x000000020a057824 */ /* 0x000fc600078e00ff */
[--C-:B------:R-:W-:Y:S02]  /*0930*/  SHF.R.U32.HI R9, RZ, 0x4, R8.reuse ;  /* 0x00000004ff097819 */ /* 0x100fe40000011608 */
[----:B------:R-:W-:-:S05]  /*0940*/  SHF.R.U64 R5, R5, 0x4, R8 ;  /* 0x0000000405057819 */ /* 0x000fca0000001208 */
[----:B------:R2:W-:Y:S01]  /*0950*/  STS [UR55+0xc], R5 ;  /* 0x00000c05ff007988 */ /* 0x0005e20008000837 */
[----:B----4-:R-:W-:Y:S02]  /*0960*/  LOP3.LUT R4, R4, 0x7, RZ, 0xb8, !PT ;  /* 0x0000000704047812 */ /* 0x010fe400078eb8ff */
[----:B-1----:R-:W-:-:S03]  /*0970*/  LOP3.LUT R2, R2, 0xf, R9, 0xb8, !PT ;  /* 0x0000000f02027812 */ /* 0x002fc600078eb809 */
[----:B------:R2:W-:Y:S04]  /*0980*/  STS [UR55+0x34], R4 ;  /* 0x00003404ff007988 */ /* 0x0005e80008000837 */
[----:B------:R2:W-:Y:S02]  /*0990*/  STS [UR55+0x1c], R2 ;  /* 0x00001c02ff007988 */ /* 0x0005e40008000837 */
.L_x_21:
[----:B------:R-:W-:Y:S05]  /*09a0*/  BSYNC B1 ;  /* 0x0000000000017941 */ /* 0x000fea0003800000 */
.L_x_20:
[----:B------:R-:W-:Y:S04]  /*09b0*/  BSSY B2, `(.L_x_22) ;  /* 0x000001a000027945 */ /* 0x000fe80003800000 */
[----:B------:R-:W-:Y:S04]  /*09c0*/  BSSY B1, `(.L_x_23) ;  /* 0x0000015000017945 */ /* 0x000fe80003800000 */
[----:B------:R-:W-:Y:S05]  /*09d0*/  @P2 BRA `(.L_x_24) ;  /* 0x0000000000202947 */ /* 0x000fea0003800000 */
[----:B-1234-:R-:W1:Y:S02]  /*09e0*/  LDS R2, [UR55+0x34] ;  /* 0x00003437ff027984 */ /* 0x01ee640008000800 */
[----:B-1----:R-:W-:-:S05]  /*09f0*/  LOP3.LUT R2, R2, 0x38, RZ, 0xb8, !PT ;  /* 0x0000003802027812 */ /* 0x002fca00078eb8ff */
[----:B------:R1:W-:Y:S01]  /*0a00*/  STS [UR55+0x34], R2 ;  /* 0x00003402ff007988 */ /* 0x0003e20008000837 */
[----:B------:R-:W-:Y:S05]  /*0a10*/  @P2 BRA `(.L_x_25) ;  /* 0x0000000000202947 */ /* 0x000fea0003800000 */
[----:B-1----:R-:W1:Y:S01]  /*0a20*/  LDS R2, [UR55+0x8] ;  /* 0x00000837ff027984 */ /* 0x002e620008000800 */
[----:B------:R-:W-:-:S05]  /*0a30*/  IMAD.MOV.U32 R5, RZ, RZ, 0x780 ;  /* 0x00000780ff057424 */ /* 0x000fca00078e00ff */
[----:B-1----:R-:W-:-:S05]  /*0a40*/  LOP3.LUT R2, R2, 0x500, R5, 0xd8, !PT ;  /* 0x0000050002027812 */ /* 0x002fca00078ed805 */
[----:B------:R1:W-:Y:S02]  /*0a50*/  STS [UR55+0x8], R2 ;  /* 0x00000802ff007988 */ /* 0x0003e40008000837 */
.L_x_24:
[----:B------:R-:W-:Y:S05]  /*0a60*/  @P2 BRA `(.L_x_26) ;  /* 0x0000000000282947 */ /* 0x000fea0003800000 */
[----:B-1234-:R-:W1:Y:S02]  /*0a70*/  LDS R2, [UR55+0x8] ;  /* 0x00000837ff027984 */ /* 0x01ee640008000800 */
[----:B-1----:R-:W-:-:S05]  /*0a80*/  LOP3.LUT R2, R2, 0x1800, RZ, 0xb8, !PT ;  /* 0x0000180002027812 */ /* 0x002fca00078eb8ff */
[----:B------:R2:W-:Y:S02]  /*0a90*/  STS [UR55+0x8], R2 ;  /* 0x00000802ff007988 */ /* 0x0005e40008000837 */
.L_x_25:
[----:B------:R-:W-:Y:S05]  /*0aa0*/  @P2 BREAK B1 ;  /* 0x0000000000012942 */ /* 0x000fea0003800000 */
[----:B------:R-:W-:Y:S05]  /*0ab0*/  @P2 BRA `(.L_x_27) ;  /* 0x0000000000242947 */ /* 0x000fea0003800000 */
[----:B-12---:R-:W1:Y:S01]  /*0ac0*/  LDS R2, [UR55+0x8] ;  /* 0x00000837ff027984 */ /* 0x006e620008000800 */
[----:B------:R-:W-:-:S05]  /*0ad0*/  IMAD.MOV.U32 R5, RZ, RZ, 0x6000 ;  /* 0x00006000ff057424 */ /* 0x000fca00078e00ff */
[----:B-1----:R-:W-:-:S04]  /*0ae0*/  LOP3.LUT R2, R2, 0x6000, R5, 0xd8, !PT ;  /* 0x0000600002027812 */ /* 0x002fc800078ed805 */
[----:B------:R-:W-:-:S05]  /*0af0*/  LOP3.LUT R2, R2, 0x400000, RZ, 0xb8, !PT ;  /* 0x0040000002027812 */ /* 0x000fca00078eb8ff */
[----:B------:R1:W-:Y:S02]  /*0b00*/  STS [UR55+0x8], R2 ;  /* 0x00000802ff007988 */ /* 0x0003e40008000837 */
.L_x_26:
[----:B------:R-:W-:Y:S05]  /*0b10*/  BSYNC B1 ;  /* 0x0000000000017941 */ /* 0x000fea0003800000 */
.L_x_23:
[----:B-1234-:R-:W1:Y:S02]  /*0b20*/  @!P2 LDS R2, [UR55+0x8] ;  /* 0x00000837ff02a984 */ /* 0x01ee640008000800 */
[----:B-1----:R-:W-:-:S05]  /*0b30*/  @!P2 LOP3.LUT R2, R2, 0x8000, RZ, 0xb8, !PT ;  /* 0x000080000202a812 */ /* 0x002fca00078eb8ff */
[----:B------:R3:W-:Y:S02]  /*0b40*/  @!P2 STS [UR55+0x8], R2 ;  /* 0x00000802ff00a988 */ /* 0x0007e40008000837 */
.L_x_27:
[----:B------:R-:W-:Y:S05]  /*0b50*/  BSYNC B2 ;  /* 0x0000000000027941 */ /* 0x000fea0003800000 */
.L_x_22:
[----:B------:R-:W-:Y:S05]  /*0b60*/  WARPSYNC.ALL ;  /* 0x0000000000007948 */ /* 0x000fea0003800000 */
[----:B------:R-:W-:-:S04]  /*0b70*/  UIADD3 UR7, UR8, 0x80, URZ ;  /* 0x0000008008077890 */ /* 0x000fc8000fffe03f */
[----:B------:R-:W-:-:S04]  /*0b80*/  UIADD3 UR6, UP0, UR7, UR48, URZ ;  /* 0x0000003007067290 */ /* 0x000fc8000ff1e03f */
[----:B------:R-:W-:Y:S01]  /*0b90*/  ULEA.HI.X.SX32 UR7, UR7, UR49, 0x1, UP0 ;  /* 0x0000003107077291 */ /* 0x000fe200080f0e3f */
[----:B------:R-:W-:Y:S11]  /*0ba0*/  @P0 BRA `(.L_x_28) ;  /* 0x0000000000280947 */ /* 0x000ff60003800000 */
        /* <DEDUP_REMOVED lines=10> */
.L_x_28:
[----:B------:R-:W-:Y:S05]  /*0c50*/  @P0 BRA `(.L_x_29) ;  /* 0x00000000000c0947 */ /* 0x000fea0003800000 */
[----:B------:R0:W-:Y:S01]  /*0c60*/  UTMACMDFLUSH ;  /* 0x00000000000079b7 */ /* 0x0001e20000000000 */
[----:B------:R-:W-:Y:S05]  /*0c70*/  @P0 BRA `(.L_x_29) ;  /* 0x0000000000040947 */ /* 0x000fea0003800000 */
[----:B------:R-:W-:-:S04]  /*0c80*/  DEPBAR.LE SB0, 0x0 ;  /* 0x000080000000791a */ /* 0x000fc80000000000 */
.L_x_29:
        /* <DEDUP_REMOVED lines=8> */
[----:B----4-:R-:W2:Y:S01]  /*0d10*/  LDC.64 R8, c[0x0][0x220] ;  /* 0x00008800ff087b82 */ /* 0x010ea20000000a00 */
[----:B------:R-:W-:Y:S02]  /*0d20*/  IMAD.MOV.U32 R5, RZ, RZ, 0x70 ;  /* 0x00000070ff057424 */ /* 0x000fe400078e00ff */
[----:B--2---:R2:W-:Y:S03]  /*0d30*/  STS.64 [UR55], R8 ;  /* 0x00000008ff007988 */ /* 0x0045e60008000a37 */
[----:B-1----:R-:W-:-:S05]  /*0d40*/  LOP3.LUT R2, R2, 0x10, R5, 0xd8, !PT ;  /* 0x0000001002027812 */ /* 0x002fca00078ed805 */
[----:B------:R2:W-:Y:S02]  /*0d50*/  STS [UR55+0x8], R2 ;  /* 0x00000802ff007988 */ /* 0x0005e40008000837 */
.L_x_31:
[----:B----4-:R-:W-:Y:S05]  /*0d60*/  BSYNC B2 ;  /* 0x0000000000027941 */ /* 0x010fea0003800000 */
.L_x_30:
[----:B------:R-:W-:Y:S04]  /*0d70*/  BSSY B3, `(.L_x_32) ;  /* 0x0000011000037945 */ /* 0x000fe80003800000 */
[----:B------:R-:W-:Y:S04]  /*0d80*/  BSSY B2, `(.L_x_33) ;  /* 0x000000e000027945 */ /* 0x000fe80003800000 */
[----:B------:R-:W-:Y:S05]  /*0d90*/  @P2 BRA `(.L_x_34) ;  /* 0x0000000000242947 */ /* 0x000fea0003800000 */
[----:B-123--:R-:W1:Y:S01]  /*0da0*/  LDS R2, [UR55+0x34] ;  /* 0x00003437ff027984 */ /* 0x00ee620008000800 */
[----:B------:R-:W-:-:S05]  /*0db0*/  IMAD.MOV.U32 R5, RZ, RZ, 0x3f000000 ;  /* 0x3f000000ff057424 */ /* 0x000fca00078e00ff */
[----:B-1----:R-:W-:-:S05]  /*0dc0*/  LOP3.LUT R2, R2, 0xff000000, R5, 0xb8, !PT ;  /* 0xff00000002027812 */ /* 0x002fca00078eb805 */
[----:B------:R1:W-:Y:S01]  /*0dd0*/  STS [UR55+0x34], R2 ;  /* 0x00003402ff007988 */ /* 0x0003e20008000837 */
[----:B------:R-:W-:Y:S05]  /*0de0*/  @P2 BRA `(.L_x_35) ;  /* 0x00000000001c2947 */ /* 0x000fea0003800000 */
[----:B-1----:R-:W1:Y:S01]  /*0df0*/  LDS R2, [UR55+0x38] ;  /* 0x00003837ff027984 */ /* 0x002e620008000800 */
[----:B------:R-:W-:-:S05]  /*0e00*/  IMAD.MOV.U32 R5, RZ, RZ, 0xff ;  /* 0x000000ffff057424 */ /* 0x000fca00078e00ff */
[----:B-1----:R-:W-:-:S05]  /*0e10*/  LOP3.LUT R2, R2, 0xff, R5, 0xb8, !PT ;  /* 0x000000ff02027812 */ /* 0x002fca00078eb805 */
[----:B------:R4:W-:Y:S02]  /*0e20*/  STS [UR55+0x38], R2 ;  /* 0x00003802ff007988 */ /* 0x0009e40008000837 */
.L_x_34:
[----:B------:R-:W-:Y:S05]  /*0e30*/  @P2 BREAK B2 ;  /* 0x0000000000022942 */ /* 0x000fea0003800000 */
[----:B------:R-:W-:Y:S05]  /*0e40*/  @P2 BRA `(.L_x_36) ;  /* 0x00000000000c2947 */ /* 0x000fea0003800000 */
[----:B------:R1:W-:Y:S02]  /*0e50*/  STS [UR55+0x20], R7 ;  /* 0x00002007ff007988 */ /* 0x0003e40008000837 */
.L_x_35:
[----:B------:R-:W-:Y:S05]  /*0e60*/  BSYNC B2 ;  /* 0x0000000000027941 */ /* 0x000fea0003800000 */
.L_x_33:
[----:B------:R1:W-:Y:S02]  /*0e70*/  @!P2 STS [UR55+0x24], R6 ;  /* 0x00002406ff00a988 */ /* 0x0003e40008000837 */
.L_x_36:
[----:B------:R-:W-:Y:S05]  /*0e80*/  BSYNC B3 ;  /* 0x0000000000037941 */ /* 0x000fea0003800000 */
.L_x_32:
[----:B------:R-:W-:Y:S05]  /*0e90*/  WARPSYNC.ALL ;  /* 0x0000000000007948 */ /* 0x000fea0003800000 */
[----:B------:R-:W-:Y:S04]  /*0ea0*/  BSSY B3, `(.L_x_37) ;  /* 0x000000e000037945 */ /* 0x000fe80003800000 */
[----:B------:R-:W-:Y:S05]  /*0eb0*/  @P2 BRA `(.L_x_38) ;  /* 0x0000000000302947 */ /* 0x000fea0003800000 */
[----:B------:R-:W5:Y:S01]  /*0ec0*/  LDS R4, [UR55+0x34] ;  /* 0x00003437ff047984 */ /* 0x000f620008000800 */
[----:B--2---:R-:W2:Y:S03]  /*0ed0*/  LDC.64 R8, c[0x0][0x248] ;  /* 0x00009200ff087b82 */ /* 0x004ea60000000a00 */
[----:B-1-34-:R-:W1:Y:S01]  /*0ee0*/  LDS R2, [UR55+0x1c] ;  /* 0x00001c37ff027984 */ /* 0x01ae620008000800 */
[C---:B--2---:R-:W-:Y:S01]  /*0ef0*/  SHF.L.U64.HI R6, R8.reuse, 0x1, R9 ;  /* 0x0000000108067819 */ /* 0x044fe20000010209 */
[----:B------:R-:W-:-:S03]  /*0f00*/  IMAD.SHL.U32 R5, R8, 0x2, RZ ;  /* 0x0000000208057824 */ /* 0x000fc600078e00ff */
[--C-:B------:R-:W-:Y:S02]  /*0f10*/  SHF.R.U32.HI R7, RZ, 0x4, R6.reuse ;  /* 0x00000004ff077819 */ /* 0x100fe40000011606 */
[----:B------:R-:W-:-:S05]  /*0f20*/  SHF.R.U64 R5, R5, 0x4, R6 ;  /* 0x0000000405057819 */ /* 0x000fca0000001206 */
[----:B------:R2:W-:Y:S01]  /*0f30*/  STS [UR55+0xc], R5 ;  /* 0x00000c05ff007988 */ /* 0x0005e20008000837 */
[----:B-----5:R-:W-:Y:S02]  /*0f40*/  LOP3.LUT R4, R4, 0x7, RZ, 0xb8, !PT ;  /* 0x0000000704047812 */ /* 0x020fe400078eb8ff */
[----:B-1----:R-:W-:-:S03]  /*0f50*/  LOP3.LUT R2, R2, 0xf, R7, 0xb8, !PT ;  /* 0x0000000f02027812 */ /* 0x002fc600078eb807 */
[----:B------:R2:W-:Y:S04]  /*0f60*/  STS [UR55+0x34], R4 ;  /* 0x00003404ff007988 */ /* 0x0005e80008000837 */
[----:B------:R2:W-:Y:S02]  /*0f70*/  STS [UR55+0x1c], R2 ;  /* 0x00001c02ff007988 */ /* 0x0005e40008000837 */
.L_x_38:
[----:B------:R-:W-:Y:S05]  /*0f80*/  BSYNC B3 ;  /* 0x0000000000037941 */ /* 0x000fea0003800000 */
.L_x_37:
        /* <DEDUP_REMOVED lines=11> */
.L_x_41:
[----:B------:R-:W-:Y:S05]  /*1040*/  @P2 BRA `(.L_x_43) ;  /* 0x0000000000282947 */ /* 0x000fea0003800000 */
[----:B-1234-:R-:W1:Y:S02]  /*1050*/  LDS R2, [UR55+0x8] ;  /* 0x00000837ff027984 */ /* 0x01ee640008000800 */
[----:B-1----:R-:W-:-:S05]  /*1060*/  LOP3.LUT R2, R2, 0x1800, RZ, 0xb8, !PT ;  /* 0x0000180002027812 */ /* 0x002fca00078eb8ff */
[----:B------:R2:W-:Y:S02]  /*1070*/  STS [UR55+0x8], R2 ;  /* 0x00000802ff007988 */ /* 0x0005e40008000837 */
.L_x_42:
[----:B------:R-:W-:Y:S05]  /*1080*/  @P2 BREAK B4 ;  /* 0x0000000000042942 */ /* 0x000fea0003800000 */
[----:B------:R-:W-:Y:S05]  /*1090*/  @P2 BRA `(.L_x_44) ;  /* 0x0000000000242947 */ /* 0x000fea0003800000 */
[----:B-12---:R-:W1:Y:S01]  /*10a0*/  LDS R2, [UR55+0x8] ;  /* 0x00000837ff027984 */ /* 0x006e620008000800 */
[----:B------:R-:W-:-:S05]  /*10b0*/  IMAD.MOV.U32 R5, RZ, RZ, 0x6000 ;  /* 0x00006000ff057424 */ /* 0x000fca00078e00ff */
[----:B-1----:R-:W-:-:S04]  /*10c0*/  LOP3.LUT R2, R2, 0x6000, R5, 0xd8, !PT ;  /* 0x0000600002027812 */ /* 0x002fc800078ed805 */
[----:B------:R-:W-:-:S05]  /*10d0*/  LOP3.LUT R2, R2, 0x400000, RZ, 0xb8, !PT ;  /* 0x0040000002027812 */ /* 0x000fca00078eb8ff */
[----:B------:R1:W-:Y:S02]  /*10e0*/  STS [UR55+0x8], R2 ;  /* 0x00000802ff007988 */ /* 0x0003e40008000837 */
.L_x_43:
[----:B------:R-:W-:Y:S05]  /*10f0*/  BSYNC B4 ;  /* 0x0000000000047941 */ /* 0x000fea0003800000 */
.L_x_40:
[----:B-1234-:R-:W1:Y:S02]  /*1100*/  @!P2 LDS R2, [UR55+0x8] ;  /* 0x00000837ff02a984 */ /* 0x01ee640008000800 */
[----:B-1----:R-:W-:-:S05]  /*1110*/  @!P2 LOP3.LUT R2, R2, 0x8000, RZ, 0xb8, !PT ;  /* 0x000080000202a812 */ /* 0x002fca00078eb8ff */
[----:B------:R3:W-:Y:S02]  /*1120*/  @!P2 STS [UR55+0x8], R2 ;  /* 0x00000802ff00a988 */ /* 0x0007e40008000837 */
.L_x_44:
[----:B------:R-:W-:Y:S05]  /*1130*/  BSYNC B3 ;  /* 0x0000000000037941 */ /* 0x000fea0003800000 */
.L_x_39:
[----:B------:R-:W-:Y:S05]  /*1140*/  WARPSYNC.ALL ;  /* 0x0000000000007948 */ /* 0x000fea0003800000 */
[----:B------:R4:W-:Y:S01]  /*1150*/  STL [R1], RZ ;  /* 0x000000ff01007387 */ /* 0x0009e20000100800 */
[----:B------:R-:W-:Y:S01]  /*1160*/  UIADD3 UR8, UR8, 0x100, URZ ;  /* 0x0000010008087890 */ /* 0x000fe2000fffe03f */
[----:B------:R-:W-:Y:S02]  /*1170*/  ISETP.GE.AND P1, PT, R13, 0x1, PT ;  /* 0x000000010d00780c */ /* 0x000fe40003f26270 */
[----:B------:R-:W-:Y:S01]  /*1180*/  SHF.R.U32.HI R6, RZ, 0x5, R20 ;  /* 0x00000005ff067819 */ /* 0x000fe20000011614 */
[----:B------:R-:W-:-:S04]  /*1190*/  UIADD3 UR48, UP0, UR8, UR48, URZ ;  /* 0x0000003008307290 */ /* 0x000fc8000ff1e03f */
[----:B------:R-:W-:Y:S01]  /*11a0*/  ULEA.HI.X.SX32 UR49, UR8, UR49, 0x1, UP0 ;  /* 0x0000003108317291 */ /* 0x000fe200080f0e3f */
[----:B----4-:R-:W-:Y:S11]  /*11b0*/  @P0 BRA `(.L_x_45) ;  /* 0x0000000000280947 */ /* 0x010ff60003800000 */
        /* <DEDUP_REMOVED lines=10> */
.L_x_45:
[----:B------:R-:W-:Y:S05]  /*1260*/  @P0 BRA `(.L_x_46) ;  /* 0x00000000000c0947 */ /* 0x000fea0003800000 */
[----:B------:R0:W-:Y:S01]  /*1270*/  UTMACMDFLUSH ;  /* 0x00000000000079b7 */ /* 0x0001e20000000000 */
[----:B------:R-:W-:Y:S05]  /*1280*/  @P0 BRA `(.L_x_46) ;  /* 0x0000000000040947 */ /* 0x000fea0003800000 */
[----:B------:R-:W-:-:S04]  /*1290*/  DEPBAR.LE SB0, 0x0 ;  /* 0x000080000000791a */ /* 0x000fc80000000000 */
.L_x_46:
[----:B------:R1:W-:Y:S01]  /*12a0*/  STL [R1+0x4], RZ ;  /* 0x000004ff01007387 */ /* 0x0003e20000100800 */
[----:B------:R-:W-:Y:S05]  /*12b0*/  WARPSYNC.ALL ;  /* 0x0000000000007948 */ /* 0x000fea0003800000 */
[----:B------:R1:W-:Y:S01]  /*12c0*/  STL [R1+0x8], RZ ;  /* 0x000008ff01007387 */ /* 0x0003e20000100800 */
[----:B-----5:R-:W-:Y:S01]  /*12d0*/  VOTEU.ALL UP0, P2 ;  /* 0x00000000003f7886 */ /* 0x020fe20001000000 */
[----:B------:R-:W-:Y:S01]  /*12e0*/  UMOV UR8, 0x1 ;  /* 0x0000000100087882 */ /* 0x000fe20000000000 */
[----:B------:R-:W-:Y:S01]  /*12f0*/  VOTEU.ALL UP1, P2 ;  /* 0x00000000003f7886 */ /* 0x000fe20001020000 */
[----:B------:R1:W-:Y:S01]  /*1300*/  STL [R1+0xc], RZ ;  /* 0x00000cff01007387 */ /* 0x0003e20000100800 */
[----:B------:R-:W-:Y:S01]  /*1310*/  VOTEU.ALL UP2, P2 ;  /* 0x00000000003f7886 */ /* 0x000fe20001040000 */
[----:B------:R-:W-:-:S04]  /*1320*/  @!UP0 UIADD3 UR12, -UR8, 0x100000, URZ ;  /* 0x00100000080c8890 */ /* 0x000fc8000fffe13f */
[----:B------:R-:W-:Y:S02]  /*1330*/  @!UP0 USHF.L.U32 UR13, UR12, 0xb, URZ ;  /* 0x0000000b0c0d8899 */ /* 0x000fe4000800063f */
[----:B------:R-:W-:Y:S01]  /*1340*/  @!UP0 USHF.L.U32 UR12, UR12, 0x1, URZ ;  /* 0x000000010c0c8899 */ /* 0x000fe2000800063f */
[----:B------:R-:W-:Y:S01]  /*1350*/  R2UR UR53, R6 ;  /* 0x00000000063572ca */ /* 0x000fe200000e0000 */
[----:B------:R1:W-:Y:S01]  /*1360*/  STL [R1+0x10], RZ ;  /* 0x000010ff01007387 */ /* 0x0003e20000100800 */
[----:B------:R-:W-:-:S04]  /*1370*/  @!UP0 UIADD3 UR14, -UR8, 0x100000, URZ ;  /* 0x00100000080e8890 */ /* 0x000fc8000fffe13f */
[----:B------:R-:W-:Y:S02]  /*1380*/  @!UP0 USHF.L.U32 UR15, UR14, 0xb, URZ ;  /* 0x0000000b0e0f8899 */ /* 0x000fe4000800063f */
[----:B------:R-:W-:Y:S01]  /*1390*/  @!UP0 USHF.L.U32 UR14, UR14, 0x1, URZ ;  /* 0x000000010e0e8899 */ /* 0x000fe2000800063f */
[----:B------:R-:W-:Y:S01]  /*13a0*/  CS2R R24, SRZ ;  /* 0x0000000000187805 */ /* 0x000fe2000001ff00 */
[----:B------:R-:W-:-:S04]  /*13b0*/  @!UP0 UIADD3 UR8, -UR8, 0x100000, URZ ;  /* 0x0010000008088890 */ /* 0x000fc8000fffe13f */
[----:B------:R-:W-:Y:S02]  /*13c0*/  @!UP0 USHF.L.U32 UR9, UR8, 0xb, URZ ;  /* 0x0000000b08098899 */ /* 0x000fe4000800063f */
[----:B------:R-:W-:Y:S01]  /*13d0*/  @!UP0 USHF.L.U32 UR8, UR8, 0x1, URZ ;  /* 0x0000000108088899 */ /* 0x000fe2000800063f */
[----:B------:R1:W-:Y:S01]  /*13e0*/  STL [R1+0x14], RZ ;  /* 0x000014ff01007387 */ /* 0x0003e20000100800 */
[----:B------:R-:W-:Y:S01]  /*13f0*/  VOTEU.ALL UP0, P2 ;  /* 0x00000000003f7886 */ /* 0x000fe20001000000 */
[----:B------:R-:W-:Y:S01]  /*1400*/  USHF.L.U32 UR54, UR50, 0x8, URZ ;  /* 0x0000000832367899 */ /* 0x000fe2000800063f */
[----:B------:R-:W-:Y:S01]  /*1410*/  CS2R R26, SRZ ;  /* 0x00000000001a7805 */ /* 0x000fe2000001ff00 */
[----:B------:R1:W-:Y:S01]  /*1420*/  STL [R1+0x18], RZ ;  /* 0x000018ff01007387 */ /* 0x0003e20000100800 */
[----:B------:R-:W-:Y:S01]  /*1430*/  USHF.L.U32 UR11, UR51, 0x8, URZ ;  /* 0x00000008330b7899 */ /* 0x000fe2000800063f */
[----:B------:R-:W-:Y:S02]  /*1440*/  CS2R R28, SRZ ;  /* 0x00000000001c7805 */ /* 0x000fe4000001ff00 */
[----:B------:R-:W-:Y:S01]  /*1450*/  CS2R R30, SRZ ;  /* 0x00000000001e7805 */ /* 0x000fe2000001ff00 */
[----:B------:R1:W-:Y:S01]  /*1460*/  STL [R1+0x1c], RZ ;  /* 0x00001cff01007387 */ /* 0x0003e20000100800 */
[----:B------:R-:W-:-:S02]  /*1470*/  CS2R R32, SRZ ;  /* 0x0000000000207805 */ /* 0x000fc4000001ff00 */
[----:B------:R-:W-:Y:S02]  /*1480*/  CS2R R34, SRZ ;  /* 0x0000000000227805 */ /* 0x000fe4000001ff00 */
[----:B------:R-:W-:Y:S01]  /*1490*/  CS2R R36, SRZ ;  /* 0x0000000000247805 */ /* 0x000fe2000001ff00 */
[----:B------:R1:W-:Y:S01]  /*14a0*/  STL [R1+0x20], RZ ;  /* 0x000020ff01007387 */ /* 0x0003e20000100800 */
[----:B------:R-:W-:Y:S02]  /*14b0*/  CS2R R38, SRZ ;  /* 0x0000000000267805 */ /* 0x000fe4000001ff00 */
        /* <DEDUP_REMOVED lines=74> */
[----:B------:R1:W-:Y:S04]  /*1960*/  STL [R1+0x6c], RZ ;  /* 0x00006cff01007387 */ /* 0x0003e80000100800 */
        /* <DEDUP_REMOVED lines=42> */
[----:B------:R1:W-:Y:S01]  /*1c10*/  STL [R1+0x118], RZ ;  /* 0x000118ff01007387 */ /* 0x0003e20000100800 */
[----:B------:R-:W-:Y:S06]  /*1c20*/  BAR.SYNC.DEFER_BLOCKING 0x0 ;  /* 0x0000000000007b1d */ /* 0x000fec0000010000 */
[----:B------:R1:W-:Y:S04]  /*1c30*/  STL [R1+0x11c], RZ ;  /* 0x00011cff01007387 */ /* 0x0003e80000100800 */
[----:B------:R1:W-:Y:S04]  /*1c40*/  STL [R1+0x120], RZ ;  /* 0x000120ff01007387 */ /* 0x0003e80000100800 */
[----:B------:R1:W-:Y:S04]  /*1c50*/  STL [R1+0x124], RZ ;  /* 0x000124ff01007387 */ /* 0x0003e80000100800 */
[----:B------:R1:W-:Y:S04]  /*1c60*/  STL [R1+0x128], RZ ;  /* 0x000128ff01007387 */ /* 0x0003e80000100800 */
[----:B------:R1:W-:Y:S04]  /*1c70*/  STL [R1+0x12c], RZ ;  /* 0x00012cff01007387 */ /* 0x0003e80000100800 */
[----:B------:R-:W2:Y:S02]  /*1c80*/  FENCE.VIEW.ASYNC.S ;  /* 0x00000000000073c6 */ /* 0x000ea40000000000 */
[----:B--2---:R1:W2:Y:S02]  /*1c90*/  @!UP0 SYNCS.EXCH.64 URZ, [UR55+0x60000], UR12 ;  /* 0x0600000c373f85b2 */ /* 0x0042a40008000100 */
        /* <DEDUP_REMOVED lines=20> */
[----:B--2---:R-:W-:Y:S06]  /*1de0*/  BAR.SYNC.DEFER_BLOCKING 0x0 ;  /* 0x0000000000007b1d */ /* 0x004fec0000010000 */
[----:B------:R1:W-:Y:S04]  /*1df0*/  STL [R1+0x180], RZ ;  /* 0x000180ff01007387 */ /* 0x0003e80000100800 */
[----:B------:R1:W-:Y:S04]  /*1e00*/  STL [R1+0x184], RZ ;  /* 0x000184ff01007387 */ /* 0x0003e80000100800 */
[----:B------:R1:W-:Y:S04]  /*1e10*/  STL [R1+0x188], RZ ;  /* 0x000188ff01007387 */ /* 0x0003e80000100800 */
[----:B------:R1:W-:Y:S04]  /*1e20*/  STL [R1+0x18c], RZ ;  /* 0x00018cff01007387 */ /* 0x0003e80000100800 */
[----:B------:R1:W-:Y:S01]  /*1e30*/  STL [R1+0x190], RZ ;  /* 0x000190ff01007387 */ /* 0x0003e20000100800 */
[----:B------:R1:W2:Y:S03]  /*1e40*/  @!UP1 SYNCS.EXCH.64 URZ, [UR55+0x60008], UR14 ;  /* 0x0600080e373f95b2 */ /* 0x0002a60008000100 */
        /* <DEDUP_REMOVED lines=28> */
[----:B------:R1:W-:Y:S01]  /*2010*/  STL [R1+0x1fc], RZ ;  /* 0x0001fcff01007387 */ /* 0x0003e20000100800 */
[----:B------:R-:W-:Y:S05]  /*2020*/  @!P1 BRA `(.L_x_47) ;  /* 0x0000001c00b89947 */ /* 0x000fea0003800000 */
[----:B------:R1:W-:Y:S01]  /*2030*/  STL [R1], RZ ;  /* 0x000000ff01007387 */ /* 0x0003e20000100800 */
[----:B------:R-:W-:Y:S02]  /*2040*/  CS2R R24, SRZ ;  /* 0x0000000000187805 */ /* 0x000fe4000001ff00 */
        /* <DEDUP_REMOVED lines=83> */
[----:B------:R-:W-:Y:S01]  /*2580*/  CS2R R150, SRZ ;  /* 0x0000000000967805 */ /* 0x000fe2000001ff00 */
[----:B------:R-:W-:Y:S01]  /*2590*/  UMOV UR52, URZ ;  /* 0x0000003f00347c82 */ /* 0x000fe20008000000 */
[----:B-1----:R-:W-:Y:S01]  /*25a0*/  UMOV UR15, URZ ;  /* 0x0000003f000f7c82 */ /* 0x002fe20008000000 */
        /* <DEDUP_REMOVED lines=105> */
[----:B--2---:R1:W-:Y:S02]  /*2c40*/  STL [R1+0x1fc], RZ ;  /* 0x0001fcff01007387 */ /* 0x0043e40000100800 */
.L_x_49:
[----:B------:R-:W-:Y:S01]  /*2c50*/  BAR.SYNC.DEFER_BLOCKING 0x0 ;  /* 0x0000000000007b1d */ /* 0x000fe20000010000 */
[----:B------:R-:W-:Y:S01]  /*2c60*/  ULEA UR22, UR52, UR55, 0x3 ;  /* 0x0000003734167291 */ /* 0x000fe2000f8e183f */
[----:B---3--:R-:W-:Y:S01]  /*2c70*/  @!P2 IMAD.MOV.U32 R2, RZ, RZ, 0x20000 ;  /* 0x00020000ff02a424 */ /* 0x008fe200078e00ff */
[----:B------:R-:W-:Y:S01]  /*2c80*/  ELECT P0, URZ, PT ;  /* 0x00000000003f782f */ /* 0x000fe20003800000 */
[----:B------:R-:W-:-:S03]  /*2c90*/  ULEA UR20, UR52, UR55, 0x10 ;  /* 0x0000003734147291 */ /* 0x000fc6000f8e803f */
[----:B------:R-:W-:Y:S01]  /*2ca0*/  ISETP.LT.U32.AND P0, PT, R3, 0x40, P0 ;  /* 0x000000400300780c */ /* 0x000fe20000701070 */
[----:B------:R-:W-:Y:S01]  /*2cb0*/  ULOP3.LUT UR10, UR53, 0x1, URZ, 0xc0, !UPT ;  /* 0x00000001350a7892 */ /* 0x000fe2000f8ec03f */
[----:B------:R-:W-:-:S03]  /*2cc0*/  ELECT P1, URZ, PT ;  /* 0x00000000003f782f */ /* 0x000fc60003820000 */
[----:B------:R-:W-:Y:S02]  /*2cd0*/  ULEA UR8, UR10, UR20, 0xf ;  /* 0x000000140a087291 */ /* 0x000fe4000f8e783f */
[----:B------:R-:W-:Y:S01]  /*2ce0*/  ULEA UR10, UR10, UR15, 0x6 ;  /* 0x0000000f0a0a7291 */ /* 0x000fe2000f8e303f */
[----:B------:R-:W-:Y:S01]  /*2cf0*/  ISETP.LT.U32.AND P1, PT, R3, 0x80, P1 ;  /* 0x000000800300780c */ /* 0x000fe20000f21070 */
[----:B------:R-:W-:Y:S02]  /*2d00*/  ULOP3.LUT UR12, UR53, 0x3, URZ, 0xc0, !UPT ;  /* 0x00000003350c7892 */ /* 0x000fe4000f8ec03f */
[----:B------:R-:W-:Y:S02]  /*2d10*/  UIADD3 UR21, UR20, 0x30000, URZ ;  /* 0x0003000014157890 */ /* 0x000fe4000fffe03f */
[----:B------:R-:W-:Y:S01]  /*2d20*/  VOTEU.ANY UP0, P0 ;  /* 0x00000000003f7886 */ /* 0x000fe20000000100 */
[----:B------:R-:W-:Y:S01]  /*2d30*/  VOTEU.ANY UP2, P0 ;  /* 0x00000000003f7886 */ /* 0x000fe20000040100 */
[----:B------:R-:W-:Y:S01]  /*2d40*/  ULEA UR14, UR12, UR54, 0x6 ;  /* 0x000000360c0e7291 */ /* 0x000fe2000f8e303f */
[----:B------:R2:W-:Y:S01]  /*2d50*/  @!P2 SYNCS.ARRIVE.TRANS64 RZ, [UR22+0x60000], R2 ;  /* 0x06000002ffffa9a7 */ /* 0x0005e20008000016 */
[----:B------:R3:W-:Y:S06]  /*2d60*/  MEMBAR.ALL.CTA ;  /* 0x0000000000007992 */ /* 0x0007ec0000008000 */
[----:B---3--:R-:W3:Y:S01]  /*2d70*/  FENCE.VIEW.ASYNC.S ;  /* 0x00000000000073c6 */ /* 0x008ee20000000000 */
[----:B------:R-:W-:Y:S01]  /*2d80*/  @UP0 UIADD3 UR9, UR22, 0x60000, URZ ;  /* 0x0006000016090890 */ /* 0x000fe2000fffe03f */
[----:B------:R-:W-:Y:S01]  /*2d90*/  @UP0 UMOV UR16, UR4 ;  /* 0x0000000400100c82 */ /* 0x000fe20008000000 */
[----:B------:R-:W-:Y:S01]  /*2da0*/  @UP0 UMOV UR17, UR5 ;  /* 0x0000000500110c82 */ /* 0x000fe20008000000 */
[----:B---3--:R-:W-:Y:S01]  /*2db0*/  VOTEU.ANY UP1, P1 ;  /* 0x00000000003f7886 */ /* 0x008fe20000820100 */
[----:B------:R-:W-:Y:S01]  /*2dc0*/  ULEA UR12, UR12, UR21, 0xe ;  /* 0x000000150c0c7291 */ /* 0x000fe2000f8e703f */
[----:B--2---:R-:W-:Y:S01]  /*2dd0*/  SHF.L.U32 R2, R0, 0x1f, RZ ;  /* 0x0000001f00027819 */ /* 0x004fe200000006ff */
[----:B------:R-:W-:-:S02]  /*2de0*/  VOTEU.ANY UP3, P1 ;  /* 0x00000000003f7886 */ /* 0x000fc40000860100 */
[----:B------:R-:W-:Y:S01]  /*2df0*/  @UP1 UIADD3 UR13, UR22, 0x60000, URZ ;  /* 0x00060000160d1890 */ /* 0x000fe2000fffe03f */
[----:B------:R-:W-:Y:S01]  /*2e00*/  @UP1 UMOV UR18, UR6 ;  /* 0x0000000600121c82 */ /* 0x000fe20008000000 */
[----:B------:R-:W-:Y:S01]  /*2e10*/  @UP1 UMOV UR19, UR7 ;  /* 0x0000000700131c82 */ /* 0x000fe20008000000 */
[----:B------:R-:W-:Y:S06]  /*2e20*/  BAR.SYNC.DEFER_BLOCKING 0x0 ;  /* 0x0000000000007b1d */ /* 0x000fec0000010000 */
[----:B------:R2:W-:Y:S02]  /*2e30*/  @UP2 UTMALDG.2D [UR8], [UR16] ;  /* 0x00000008100025b4 */ /* 0x0005e40008008000 */
[----:B------:R-:W-:Y:S06]  /*2e40*/  BAR.SYNC.DEFER_BLOCKING 0x0 ;  /* 0x0000000000007b1d */ /* 0x000fec0000010000 */
[----:B------:R2:W-:Y:S02]  /*2e50*/  @UP3 UTMALDG.2D [UR12], [UR18] ;  /* 0x0000000c120035b4 */ /* 0x0005e40008008000 */
[----:B------:R-:W-:Y:S06]  /*2e60*/  BAR.SYNC.DEFER_BLOCKING 0x0 ;  /* 0x0000000000007b1d */ /* 0x000fec0000010000 */
[----:B------:R-:W3:Y:S02]  /*2e70*/  SYNCS.PHASECHK.TRANS64.TRYWAIT P0, [UR22+0x60000], R2 ;  /* 0x06000002ff0075a7 */ /* 0x000ee40008000156 */
[----:B--23--:R-:W-:Y:S05]  /*2e80*/  @!P0 BRA `(.L_x_48) ;  /* 0x0000002400608947 */ /* 0x00cfea0003800000 */
.L_x_50:
[----:B------:R-:W-:Y:S01]  /*2e90*/  STL.64 [R1+0x268], R150 ;  /* 0x0002689601007387 */ /* 0x000fe20000100a00 */
[----:B------:R-:W-:Y:S01]  /*2ea0*/  USHF.L.U32 UR8, UR53, 0x7, URZ ;  /* 0x0000000735087899 */ /* 0x000fe2000800063f */
[----:B------:R-:W2:Y:S02]  /*2eb0*/  LDC R2, c[0x0][0x230] ;  /* 0x00008c00ff027b82 */ /* 0x000ea40000000800 */
[----:B------:R-:W-:Y:S04]  /*2ec0*/  STL.64 [R1+0x260], R148 ;  /* 0x0002609401007387 */ /* 0x000fe80000100a00 */
        /* <DEDUP_REMOVED lines=11> */
[----:B------:R3:W-:Y:S04]  /*2f80*/  STL.64 [R1+0x200], R124 ;  /* 0x0002007c01007387 */ /* 0x0007e80000100a00 */
[----:B---3--:R-:W3:Y:S04]  /*2f90*/  LDL.LU.64 R124, [R1] ;  /* 0x00000000017c7983 */ /* 0x008ee80000300a00 */
[----:B------:R-:W3:Y:S04]  /*2fa0*/  LDL.LU.64 R126, [R1+0x8] ;  /* 0x00000800017e7983 */ /* 0x000ee80000300a00 */
        /* <DEDUP_REMOVED lines=61> */
[----:B------:R-:W3:Y:S01]  /*3380*/  LDL.LU.64 R250, [R1+0x1f8] ;  /* 0x0001f80001fa7983 */ /* 0x000ee20000300a00 */
[----:B------:R-:W-:-:S02]  /*3390*/  ULOP3.LUT UR8, UR8, 0x200, URZ, 0xc0, !UPT ;  /* 0x0000020008087892 */ /* 0x000fc4000f8ec03f */
[----:B------:R-:W-:Y:S02]  /*33a0*/  USHF.R.U32.HI UR9, URZ, 0x4, UR21 ;  /* 0x000000043f097899 */ /* 0x000fe40008011615 */
[----:B------:R-:W-:Y:S02]  /*33b0*/  ULEA.HI UR8, UR20, UR8, URZ, 0x1c ;  /* 0x0000000814087291 */ /* 0x000fe4000f8fe03f */
[----:B------:R-:W-:Y:S02]  /*33c0*/  USGXT.U32 UR9, UR9, 0xe ;  /* 0x0000000e0909789a */ /* 0x000fe40008000000 */
[----:B------:R-:W-:Y:S02]  /*33d0*/  ULOP3.LUT UR44, UR8, 0x3fff, URZ, 0xc0, !UPT ;  /* 0x00003fff082c7892 */ /* 0x000fe4000f8ec03f */
[----:B------:R-:W-:Y:S01]  /*33e0*/  ULOP3.LUT UR46, UR9, 0x4000000, URZ, 0xfc, !UPT ;  /* 0x04000000092e7892 */ /* 0x000fe2000f8efc3f */
[----:B------:R-:W-:Y:S01]  /*33f0*/  UMOV UR45, 0x40000040 ;  /* 0x40000040002d7882 */ /* 0x000fe20000000000 */
[----:B------:R-:W-:Y:S01]  /*3400*/  UMOV UR47, 0x40000040 ;  /* 0x40000040002f7882 */ /* 0x000fe20000000000 */
[----:B------:R-:W-:-:S02]  /*3410*/  UIADD3 UR40, UP0, UR44, 0x2, URZ ;  /* 0x000000022c287890 */ /* 0x000fc4000ff1e03f */
[----:B------:R-:W-:Y:S01]  /*3420*/  UIADD3 UR42, UP1, UR9, 0x4000080, URZ ;  /* 0x04000080092a7890 */ /* 0x000fe2000ff3e03f */
[----:B------:R-:W-:Y:S02]  /*3430*/  UMOV UR8, URZ ;  /* 0x0000003f00087c82 */ /* 0x000fe40008000000 */
[----:B------:R-:W-:Y:S01]  /*3440*/  UMOV UR9, URZ ;  /* 0x0000003f00097c82 */ /* 0x000fe20008000000 */
[----:B------:R-:W-:Y:S02]  /*3450*/  UIADD3.X UR41, UR8, 0x40000040, URZ, UP0, !UPT ;  /* 0x4000004008297890 */ /* 0x000fe400087fe43f */
[----:B------:R-:W-:Y:S02]  /*3460*/  UIADD3.X UR43, UR9, 0x40000040, URZ, UP1, !UPT ;  /* 0x40000040092b7890 */ /* 0x000fe40008ffe43f */
[----:B------:R-:W-:Y:S02]  /*3470*/  UIADD3.64 UR36, UR40, 0x2, URZ ;  /* 0x0000000228247897 */ /* 0x000fe4000fffe03f */
[----:B------:R-:W-:-:S02]  /*3480*/  UIADD3.64 UR38, UR42, 0x80, URZ ;  /* 0x000000802a267897 */ /* 0x000fc4000fffe03f */
[----:B------:R-:W-:Y:S02]  /*3490*/  UIADD3.64 UR32, UR40, 0x4, URZ ;  /* 0x0000000428207897 */ /* 0x000fe4000fffe03f */
[----:B------:R-:W-:Y:S02]  /*34a0*/  UIADD3.64 UR34, UR42, 0x100, URZ ;  /* 0x000001002a227897 */ /* 0x000fe4000fffe03f */
[----:B------:R-:W-:Y:S02]  /*34b0*/  UIADD3.64 UR28, UR40, 0x7fe, URZ ;  /* 0x000007fe281c7897 */ /* 0x000fe4000fffe03f */
[----:B------:R-:W-:Y:S02]  /*34c0*/  UIADD3.64 UR30, UR42, 0x180, URZ ;  /* 0x000001802a1e7897 */ /* 0x000fe4000fffe03f */
[----:B------:R-:W-:Y:S02]  /*34d0*/  UIADD3.64 UR24, UR40, 0x800, URZ ;  /* 0x0000080028187897 */ /* 0x000fe4000fffe03f */
[----:B------:R-:W-:-:S02]  /*34e0*/  UIADD3.64 UR26, UR42, 0x200, URZ ;  /* 0x000002002a1a7897 */ /* 0x000fc4000fffe03f */
[----:B------:R-:W-:Y:S02]  /*34f0*/  UIADD3.64 UR20, UR40, 0x802, URZ ;  /* 0x0000080228147897 */ /* 0x000fe4000fffe03f */
[----:B------:R-:W-:Y:S02]  /*3500*/  UIADD3.64 UR22, UR42, 0x280, URZ ;  /* 0x000002802a167897 */ /* 0x000fe4000fffe03f */
[----:B------:R-:W-:Y:S02]  /*3510*/  UIADD3.64 UR16, UR40, 0x804, URZ ;  /* 0x0000080428107897 */ /* 0x000fe4000fffe03f */
[----:B------:R-:W-:Y:S01]  /*3520*/  UIADD3.64 UR18, UR42, 0x300, URZ ;  /* 0x000003002a127897 */ /* 0x000fe2000fffe03f */
[----:B---3--:R-:W-:-:S06]  /*3530*/  WARPGROUP.ARRIVE ;  /* 0x00000000000079c5 */ /* 0x008fcc0000000000 */
[----:B------:R-:W-:Y:S03]  /*3540*/  HGMMA.64x256x16.F32.BF16 R124, gdesc[UR44].tnspB, R124, gsb0 ;  /* 0x43e000002c7c79f0 */ /* 0x000fe6000800187c */
[----:B------:R-:W-:Y:S02]  /*3550*/  WARPGROUP.DEPBAR.LE gsb0, 0x0 ;  /* 0x00008000000079c5 */ /* 0x000fe40000010000 */
[----:B------:R-:W-:-:S15]  /*3560*/  WARPGROUP.ARRIVE ;  /* 0x00000000000079c5 */ /* 0x000fde0000000000 */
[----:B------:R-:W-:-:S08]  /*3570*/  NOP ;  /* 0x0000000000007918 */ /* 0x000fd00000000000 */
        /* <DEDUP_REMOVED lines=26> */
[----:B------:R-:W-:Y:S04]  /*3720*/  STL.64 [R1], R124 ;  /* 0x0000007c01007387 */ /* 0x000fe80000100a00 */
        /* <DEDUP_REMOVED lines=63> */
[----:B---3--:R-:W3:Y:S04]  /*3b20*/  LDL.LU.64 R150, [R1+0x268] ;  /* 0x0002680001967983 */ /* 0x008ee80000300a00 */
        /* <DEDUP_REMOVED lines=13> */
[----:B------:R-:W-:-:S02]  /*3c00*/  UIADD3.64 UR44, UR40, 0x3fe, URZ ;  /* 0x000003fe282c7897 */ /* 0x000fc4000fffe03f */
[----:B------:R-:W-:Y:S02]  /*3c10*/  UIADD3.64 UR36, UR40, 0x402, URZ ;  /* 0x0000040228247897 */ /* 0x000fe4000fffe03f */
[----:B------:R-:W-:Y:S02]  /*3c20*/  UIADD3.64 UR32, UR40, 0x404, URZ ;  /* 0x0000040428207897 */ /* 0x000fe4000fffe03f */
[----:B------:R-:W-:Y:S02]  /*3c30*/  UIADD3.64 UR28, UR40, 0xbfe, URZ ;  /* 0x00000bfe281c7897 */ /* 0x000fe4000fffe03f */
[----:B------:R-:W-:Y:S02]  /*3c40*/  UIADD3.64 UR24, UR40, 0xc00, URZ ;  /* 0x00000c0028187897 */ /* 0x000fe4000fffe03f */
[----:B------:R-:W-:Y:S02]  /*3c50*/  UIADD3.64 UR20, UR40, 0xc02, URZ ;  /* 0x00000c0228147897 */ /* 0x000fe4000fffe03f */
[----:B------:R-:W-:-:S02]  /*3c60*/  UIADD3.64 UR16, UR40, 0xc04, URZ ;  /* 0x00000c0428107897 */ /* 0x000fc4000fffe03f */
[----:B------:R-:W-:Y:S02]  /*3c70*/  UIADD3 UR15, UR15, 0x80, URZ ;  /* 0x000000800f0f7890 */ /* 0x000fe4000fffe03f */
[----:B------:R-:W-:-:S04]  /*3c80*/  UIADD3 UR52, UR52, 0x1, URZ ;  /* 0x0000000134347890 */ /* 0x000fc8000fffe03f */
[----:B--2---:R-:W-:Y:S01]  /*3c90*/  ISETP.LE.AND P0, PT, R2, UR15, PT ;  /* 0x0000000f02007c0c */ /* 0x004fe2000bf03270 */
[----:B------:R-:W-:-:S04]  /*3ca0*/  UISETP.NE.U32.AND UP0, UPT, UR52, 0x3, UPT ;  /* 0x000000033400788c */ /* 0x000fc8000bf05070 */
[----:B------:R-:W-:Y:S02]  /*3cb0*/  USEL UR8, URZ, 0x1, UP0 ;  /* 0x000000013f087887 */ /* 0x000fe40008000000 */
[----:B------:R-:W-:-:S04]  /*3cc0*/  USEL UR52, UR52, URZ, UP0 ;  /* 0x0000003f34347287 */ /* 0x000fc80008000000 */
[----:B------:R-:W-:Y:S01]  /*3cd0*/  LOP3.LUT R0, R0, UR8, RZ, 0x3c, !PT ;  /* 0x0000000800007c12 */ /* 0x000fe2000f8e3cff */
[----:B---3--:R-:W-:-:S06]  /*3ce0*/  WARPGROUP.ARRIVE ;  /* 0x00000000000079c5 */ /* 0x008fcc0000000000 */
[----:B------:R-:W-:Y:S01]  /*3cf0*/  HGMMA.64x256x16.F32.BF16 R24, gdesc[UR44].tnspB, R24, gsb0 ;  /* 0x43e000002c1879f0 */ /* 0x000fe20008001818 */
[----:B------:R-:W-:Y:S01]  /*3d00*/  UIADD3.64 UR44, UR40, 0x400, URZ ;  /* 0x00000400282c7897 */ /* 0x000fe2000fffe03f */
[----:B------:R-:W-:Y:S01]  /*3d10*/  UMOV UR46, UR42 ;  /* 0x0000002a002e7c82 */ /* 0x000fe20008000000 */
[----:B------:R-:W-:Y:S01]  /*3d20*/  UMOV UR47, UR43 ;  /* 0x0000002b002f7c82 */ /* 0x000fe20008000000 */
[----:B------:R-:W-:Y:S02]  /*3d30*/  WARPGROUP.DEPBAR.LE gsb0, 0x0 ;  /* 0x00008000000079c5 */ /* 0x000fe40000010000 */
[----:B------:R-:W-:-:S15]  /*3d40*/  WARPGROUP.ARRIVE ;  /* 0x00000000000079c5 */ /* 0x000fde0000000000 */
[----:B------:R-:W-:-:S07]  /*3d50*/  NOP ;  /* 0x0000000000007918 */ /* 0x000fce0000000000 */
        /* <DEDUP_REMOVED lines=26> */
[----:B-1----:R-:W-:Y:S05]  /*3f00*/  @!P0 BRA `(.L_x_49) ;  /* 0xffffffec00508947 */ /* 0x002fea000383ffff */
.L_x_47:
[----:B------:R5:W-:Y:S04]  /*3f10*/  STL [R1+0x20c], R148 ;  /* 0x00020c9401007387 */ /* 0x000be80000100800 */
[----:B------:R-:W3:Y:S01]  /*3f20*/  LDL.LU R8, [R1] ;  /* 0x0000000001087983 */ /* 0x000ee20000300800 */
[----:B--2---:R-:W-:Y:S06]  /*3f30*/  BAR.SYNC.DEFER_BLOCKING 0x0 ;  /* 0x0000000000007b1d */ /* 0x004fec0000010000 */
[----:B-----5:R-:W2:Y:S04]  /*3f40*/  LDL.LU R148, [R1+0x4] ;  /* 0x0000040001947983 */ /* 0x020ea80000300800 */
[----:B------:R5:W-:Y:S04]  /*3f50*/  STL [R1+0x208], R149 ;  /* 0x0002089501007387 */ /* 0x000be80000100800 */
[----:B-----5:R-:W5:Y:S01]  /*3f60*/  LDL.LU R149, [R1+0xc] ;  /* 0x00000c0001957983 */ /* 0x020f620000300800 */
[----:B------:R-:W4:Y:S03]  /*3f70*/  @!P2 SYNCS.CCTL.IV [UR55+0x60000] ;  /* 0x06000000ff00a9b1 */ /* 0x000f260008000037 */
[----:B------:R-:W5:Y:S04]  /*3f80*/  LDL.LU R9, [R1+0x8] ;  /* 0x0000080001097983 */ /* 0x000f680000300800 */
[----:B------:R1:W-:Y:S01]  /*3f90*/  STL [R1+0x204], R150 ;  /* 0x0002049601007387 */ /* 0x0003e20000100800 */
[----:B----4-:R-:W-:Y:S06]  /*3fa0*/  BAR.SYNC.DEFER_BLOCKING 0x0 ;  /* 0x0000000000007b1d */ /* 0x010fec0000010000 */
[----:B-1----:R-:W4:Y:S04]  /*3fb0*/  LDL.LU R150, [R1+0x14] ;  /* 0x0000140001967983 */ /* 0x002f280000300800 */
[----:B------:R-:W4:Y:S04]  /*3fc0*/  LDL.LU R10, [R1+0x10] ;  /* 0x00001000010a7983 */ /* 0x000f280000300800 */
[----:B------:R1:W-:Y:S01]  /*3fd0*/  STL [R1+0x200], R151 ;  /* 0x0002009701007387 */ /* 0x0003e20000100800 */
[----:B------:R-:W1:Y:S02]  /*3fe0*/  @!P2 SYNCS.CCTL.IV [UR55+0x60008] ;  /* 0x06000800ff00a9b1 */ /* 0x000e640008000037 */
[----:B-1----:R-:W-:Y:S06]  /*3ff0*/  BAR.SYNC.DEFER_BLOCKING 0x0 ;  /* 0x0000000000007b1d */ /* 0x002fec0000010000 */
[----:B------:R-:W4:Y:S04]  /*4000*/  LDL.LU R151, [R1+0x1c] ;  /* 0x00001c0001977983 */ /* 0x000f280000300800 */
[----:B------:R-:W4:Y:S04]  /*4010*/  LDL.LU R11, [R1+0x18] ;  /* 0x00001800010b7983 */ /* 0x000f280000300800 */
[----:B------:R-:W4:Y:S04]  /*4020*/  LDL.LU R20, [R1+0x24] ;  /* 0x0000240001147983 */ /* 0x000f280000300800 */
[----:B------:R-:W4:Y:S04]  /*4030*/  LDL.LU R4, [R1+0x20] ;  /* 0x0000200001047983 */ /* 0x000f280000300800 */
[----:B------:R-:W4:Y:S01]  /*4040*/  LDL.LU R3, [R1+0x2c] ;  /* 0x00002c0001037983 */ /* 0x000f220000300800 */
[----:B------:R-:W-:Y:S01]  /*4050*/  F2FP.BF16.F32.PACK_AB R24, R25, R24 ;  /* 0x000000181918723e */ /* 0x000fe200000010ff */
[----:B------:R-:W1:Y:S02]  /*4060*/  @!P2 SYNCS.CCTL.IV [UR55+0x60010] ;  /* 0x06001000ff00a9b1 */ /* 0x000e640008000037 */
[----:B------:R-:W4:Y:S04]  /*4070*/  LDL.LU R5, [R1+0x28] ;  /* 0x0000280001057983 */ /* 0x000f280000300800 */
        /* <DEDUP_REMOVED lines=115> */
[----:B---3--:R-:W3:Y:S01]  /*47b0*/  LDL.LU R2, [R1+0x1f8] ;  /* 0x0001f80001027983 */ /* 0x008ee20000300800 */
[----:B--2---:R-:W-:-:S02]  /*47c0*/  F2FP.BF16.F32.PACK_AB R8, R148, R8 ;  /* 0x000000089408723e */ /* 0x004fc400000010ff */
[----:B-----5:R-:W-:Y:S01]  /*47d0*/  F2FP.BF16.F32.PACK_AB R9, R149, R9 ;  /* 0x000000099509723e */ /* 0x020fe200000010ff */
[----:B------:R-:W2:Y:S01]  /*47e0*/  LDL.LU R148, [R1+0x20c] ;  /* 0x00020c0001947983 */ /* 0x000ea20000300800 */
[----:B----4-:R-:W-:Y:S02]  /*47f0*/  F2FP.BF16.F32.PACK_AB R10, R150, R10 ;  /* 0x0000000a960a723e */ /* 0x010fe400000010ff */
[----:B------:R-:W-:Y:S01]  /*4800*/  F2FP.BF16.F32.PACK_AB R11, R151, R11 ;  /* 0x0000000b970b723e */ /* 0x000fe200000010ff */
[----:B------:R-:W2:Y:S04]  /*4810*/  LDL.LU R149, [R1+0x208] ;  /* 0x0002080001957983 */ /* 0x000ea80000300800 */
[----:B------:R-:W4:Y:S04]  /*4820*/  LDL.LU R150, [R1+0x204] ;  /* 0x0002040001967983 */ /* 0x000f280000300800 */
[----:B------:R-:W4:Y:S01]  /*4830*/  LDL.LU R151, [R1+0x200] ;  /* 0x0002000001977983 */ /* 0x000f220000300800 */
[----:B------:R-:W-:-:S02]  /*4840*/  F2FP.BF16.F32.PACK_AB R4, R20, R4 ;  /* 0x000000041404723e */ /* 0x000fc400000010ff */
[----:B------:R-:W-:Y:S02]  /*4850*/  ELECT P0, URZ, PT ;  /* 0x00000000003f782f */ /* 0x000fe40003800000 */
[----:B------:R-:W-:Y:S01]  /*4860*/  F2FP.BF16.F32.PACK_AB R6, R0, R6 ;  /* 0x000000060006723e */ /* 0x000fe200000010ff */
[----:B------:R-:W5:Y:S01]  /*4870*/  S2R R20, SR_TID.X ;  /* 0x0000000000147919 */ /* 0x000f620000002100 */
[----:B------:R-:W-:Y:S01]  /*4880*/  F2FP.BF16.F32.PACK_AB R5, R3, R5 ;  /* 0x000000050305723e */ /* 0x000fe200000010ff */
[----:B------:R-:W-:Y:S01]  /*4890*/  ULOP3.LUT UR53, UR53, 0x3, URZ, 0xc0, !UPT ;  /* 0x0000000335357892 */ /* 0x000fe2000f8ec03f */
[----:B------:R-:W-:Y:S02]  /*48a0*/  F2FP.BF16.F32.PACK_AB R152, R243, R152 ;  /* 0x00000098f398723e */ /* 0x000fe400000010ff */
[----:B------:R-:W-:Y:S01]  /*48b0*/  F2FP.BF16.F32.PACK_AB R153, R242, R153 ;  /* 0x00000099f299723e */ /* 0x000fe200000010ff */
[----:B------:R-:W-:Y:S01]  /*48c0*/  ULEA UR52, UR53, UR55, 0xf ;  /* 0x0000003735347291 */ /* 0x000fe2000f8e783f */
[----:B------:R-:W-:Y:S01]  /*48d0*/  F2FP.BF16.F32.PACK_AB R154, R241, R154 ;  /* 0x0000009af19a723e */ /* 0x000fe200000010ff */
[----:B------:R-:W-:Y:S01]  /*48e0*/  ULEA UR53, UR53, UR54, 0x6 ;  /* 0x0000003635357291 */ /* 0x000fe2000f8e303f */
[----:B------:R-:W-:-:S02]  /*48f0*/  F2FP.BF16.F32.PACK_AB R155, R240, R155 ;  /* 0x0000009bf09b723e */ /* 0x000fc400000010ff */
[----:B------:R-:W-:Y:S01]  /*4900*/  F2FP.BF16.F32.PACK_AB R25, R27, R26 ;  /* 0x0000001a1b19723e */ /* 0x000fe200000010ff */
[----:B------:R-:W-:Y:S01]  /*4910*/  UMOV UR54, UR11 ;  /* 0x0000000b00367c82 */ /* 0x000fe20008000000 */
[----:B------:R-:W-:Y:S02]  /*4920*/  F2FP.BF16.F32.PACK_AB R56, R57, R56 ;  /* 0x000000383938723e */ /* 0x000fe400000010ff */
[----:B------:R-:W-:Y:S02]  /*4930*/  F2FP.BF16.F32.PACK_AB R26, R29, R28 ;  /* 0x0000001c1d1a723e */ /* 0x000fe400000010ff */
[----:B------:R-:W-:Y:S02]  /*4940*/  F2FP.BF16.F32.PACK_AB R27, R31, R30 ;  /* 0x0000001e1f1b723e */ /* 0x000fe400000010ff */
[----:B------:R-:W-:Y:S02]  /*4950*/  F2FP.BF16.F32.PACK_AB R57, R59, R58 ;  /* 0x0000003a3b39723e */ /* 0x000fe400000010ff */
[----:B------:R-:W-:-:S02]  /*4960*/  F2FP.BF16.F32.PACK_AB R88, R89, R88 ;  /* 0x000000585958723e */ /* 0x000fc400000010ff */
[----:B------:R-:W-:Y:S02]  /*4970*/  F2FP.BF16.F32.PACK_AB R58, R61, R60 ;  /* 0x0000003c3d3a723e */ /* 0x000fe400000010ff */
[----:B------:R-:W-:Y:S02]  /*4980*/  F2FP.BF16.F32.PACK_AB R59, R63, R62 ;  /* 0x0000003e3f3b723e */ /* 0x000fe400000010ff */
[----:B------:R-:W-:Y:S02]  /*4990*/  F2FP.BF16.F32.PACK_AB R89, R91, R90 ;  /* 0x0000005a5b59723e */ /* 0x000fe400000010ff */
[----:B------:R-:W-:Y:S02]  /*49a0*/  F2FP.BF16.F32.PACK_AB R120, R121, R120 ;  /* 0x000000787978723e */ /* 0x000fe400000010ff */
[----:B------:R-:W-:Y:S01]  /*49b0*/  F2FP.BF16.F32.PACK_AB R90, R93, R92 ;  /* 0x0000005c5d5a723e */ /* 0x000fe200000010ff */
[C---:B-----5:R-:W-:Y:S01]  /*49c0*/  IMAD.SHL.U32 R0, R20.reuse, 0x80, RZ ;  /* 0x0000008014007824 */ /* 0x060fe200078e00ff */
[----:B------:R-:W-:-:S02]  /*49d0*/  LOP3.LUT R3, R20, 0xff, RZ, 0xc0, !PT ;  /* 0x000000ff14037812 */ /* 0x000fc400078ec0ff */
[----:B------:R-:W-:Y:S02]  /*49e0*/  F2FP.BF16.F32.PACK_AB R168, R227, R168 ;  /* 0x000000a8e3a8723e */ /* 0x000fe400000010ff */
[----:B------:R-:W-:Y:S02]  /*49f0*/  LOP3.LUT R0, R0, 0x780, RZ, 0xc0, !PT ;  /* 0x0000078000007812 */ /* 0x000fe400078ec0ff */
        /* <DEDUP_REMOVED lines=14> */
[----:B------:R-:W-:Y:S02]  /*4ae0*/  ISETP.LT.U32.AND P0, PT, R3, 0x80, P0 ;  /* 0x000000800300780c */ /* 0x000fe40000701070 */
[----:B------:R-:W-:-:S02]  /*4af0*/  F2FP.BF16.F32.PACK_AB R33, R35, R34 ;  /* 0x000000222321723e */ /* 0x000fc400000010ff */
[----:B------:R-:W-:Y:S02]  /*4b00*/  F2FP.BF16.F32.PACK_AB R64, R65, R64 ;  /* 0x000000404140723e */ /* 0x000fe400000010ff */
[----:B------:R-:W-:Y:S02]  /*4b10*/  F2FP.BF16.F32.PACK_AB R173, R222, R173 ;  /* 0x000000addead723e */ /* 0x000fe400000010ff */
[----:B------:R-:W-:Y:S02]  /*4b20*/  F2FP.BF16.F32.PACK_AB R34, R37, R36 ;  /* 0x000000242522723e */ /* 0x000fe400000010ff */
[----:B------:R-:W-:Y:S02]  /*4b30*/  F2FP.BF16.F32.PACK_AB R35, R39, R38 ;  /* 0x000000262723723e */ /* 0x000fe400000010ff */
[----:B------:R-:W-:Y:S01]  /*4b40*/  F2FP.BF16.F32.PACK_AB R65, R67, R66 ;  /* 0x000000424341723e */ /* 0x000fe200000010ff */
[----:B------:R-:W-:Y:S01]  /*4b50*/  VOTEU.ANY UP0, P0 ;  /* 0x00000000003f7886 */ /* 0x000fe20000000100 */
[----:B------:R-:W-:Y:S01]  /*4b60*/  F2FP.BF16.F32.PACK_AB R174, R221, R174 ;  /* 0x000000aeddae723e */ /* 0x000fe200000010ff */
[----:B------:R-:W-:Y:S01]  /*4b70*/  VOTEU.ANY UP1, P0 ;  /* 0x00000000003f7886 */ /* 0x000fe20000020100 */
[----:B------:R-:W-:-:S02]  /*4b80*/  F2FP.BF16.F32.PACK_AB R96, R97, R96 ;  /* 0x000000606160723e */ /* 0x000fc400000010ff */
[----:B------:R-:W-:Y:S01]  /*4b90*/  F2FP.BF16.F32.PACK_AB R66, R69, R68 ;  /* 0x000000444542723e */ /* 0x000fe200000010ff */
[----:B------:R-:W-:Y:S01]  /*4ba0*/  @UP0 UMOV UR8, UR48 ;  /* 0x0000003000080c82 */ /* 0x000fe20008000000 */
[----:B------:R-:W-:Y:S01]  /*4bb0*/  F2FP.BF16.F32.PACK_AB R67, R71, R70 ;  /* 0x000000464743723e */ /* 0x000fe200000010ff */
[----:B------:R-:W-:Y:S01]  /*4bc0*/  @UP0 UMOV UR9, UR49 ;  /* 0x0000003100090c82 */ /* 0x000fe20008000000 */
        /* <DEDUP_REMOVED lines=75> */
[----:B------:R-:W-:-:S05]  /*5080*/  IMAD.SHL.U32 R21, R20, 0x10, RZ ;  /* 0x0000001014157824 */ /* 0x000fca00078e00ff */
[----:B------:R-:W-:Y:S02]  /*5090*/  LOP3.LUT R21, R0, 0x70, R21, 0xf8, !PT ;  /* 0x0000007000157812 */ /* 0x000fe400078ef815 */
[----:B------:R-:W-:Y:S02]  /*50a0*/  F2FP.BF16.F32.PACK_AB R197, R199, R197 ;  /* 0x000000c5c7c5723e */ /* 0x000fe400000010ff */
[----:B------:R-:W-:Y:S01]  /*50b0*/  LOP3.LUT R21, R21, 0x10, R20, 0x78, !PT ;  /* 0x0000001015157812 */ /* 0x000fe200078e7814 */
[----:B------:R-:W-:-:S05]  /*50c0*/  IMAD.SHL.U32 R20, R20, 0x40, RZ ;  /* 0x0000004014147824 */ /* 0x000fca00078e00ff */
[----:B------:R-:W-:Y:S02]  /*50d0*/  LOP3.LUT R20, R21, 0x3800, R20, 0xf8, !PT ;  /* 0x0000380015147812 */ /* 0x000fe400078ef814 */
[----:B------:R-:W-:Y:S02]  /*50e0*/  F2FP.BF16.F32.PACK_AB R198, R198, R23 ;  /* 0x00000017c6c6723e */ /* 0x000fe400000010ff */
[C---:B------:R-:W-:Y:S01]  /*50f0*/  LOP3.LUT R3, R20.reuse, 0x40, RZ, 0x3c, !PT ;  /* 0x0000004014037812 */ /* 0x040fe200078e3cff */
[----:B------:R-:W-:Y:S01]  /*5100*/  VIADD R0, R20, UR55 ;  /* 0x0000003714007c36 */ /* 0x000fe20008000000 */
[----:B---3--:R-:W-:-:S03]  /*5110*/  F2FP.BF16.F32.PACK_AB R199, R22, R2 ;  /* 0x0000000216c7723e */ /* 0x008fc600000010ff */
[----:B------:R-:W-:Y:S01]  /*5120*/  VIADD R3, R3, UR55 ;  /* 0x0000003703037c36 */ /* 0x000fe20008000000 */
[C---:B------:R-:W-:Y:S01]  /*5130*/  LOP3.LUT R2, R20.reuse, 0x20, RZ, 0x3c, !PT ;  /* 0x0000002014027812 */ /* 0x040fe200078e3cff */
[----:B-1----:R-:W-:Y:S01]  /*5140*/  STSM.16.M88.4 [R0], R8 ;  /* 0x0000000800007844 */ /* 0x002fe20000000200 */
[----:B------:R-:W-:-:S03]  /*5150*/  LOP3.LUT R20, R20, 0x60, RZ, 0x3c, !PT ;  /* 0x0000006014147812 */ /* 0x000fc600078e3cff */
[----:B------:R-:W-:Y:S01]  /*5160*/  STSM.16.M88.4 [R0+0x8000], R152 ;  /* 0x0080009800007844 */ /* 0x000fe20000000200 */
[----:B------:R-:W-:Y:S01]  /*5170*/  VIADD R2, R2, UR55 ;  /* 0x0000003702027c36 */ /* 0x000fe20008000000 */
[----:B--2---:R-:W-:Y:S01]  /*5180*/  F2FP.BF16.F32.PACK_AB R146, R149, R148 ;  /* 0x000000949592723e */ /* 0x004fe200000010ff */
[----:B------:R-:W-:Y:S01]  /*5190*/  VIADD R20, R20, UR55 ;  /* 0x0000003714147c36 */ /* 0x000fe20008000000 */
[----:B------:R-:W-:Y:S04]  /*51a0*/  STSM.16.M88.4 [R0+0x10000], R168 ;  /* 0x010000a800007844 */ /* 0x000fe80000000200 */
[----:B------:R-:W-:Y:S01]  /*51b0*/  STSM.16.M88.4 [R0+0x18000], R184 ;  /* 0x018000b800007844 */ /* 0x000fe20000000200 */
[----:B----4-:R-:W-:-:S03]  /*51c0*/  F2FP.BF16.F32.PACK_AB R147, R151, R150 ;  /* 0x000000969793723e */ /* 0x010fc600000010ff */
[----:B------:R-:W-:Y:S04]  /*51d0*/  STSM.16.M88.4 [R0+0x4000], R24 ;  /* 0x0040001800007844 */ /* 0x000fe80000000200 */
[----:B------:R-:W-:Y:S04]  /*51e0*/  STSM.16.M88.4 [R0+0xc000], R56 ;  /* 0x00c0003800007844 */ /* 0x000fe80000000200 */
[----:B------:R-:W-:Y:S04]  /*51f0*/  STSM.16.M88.4 [R0+0x14000], R88 ;  /* 0x0140005800007844 */ /* 0x000fe80000000200 */
[----:B------:R-:W-:Y:S04]  /*5200*/  STSM.16.M88.4 [R0+0x1c000], R120 ;  /* 0x01c0007800007844 */ /* 0x000fe80000000200 */
[----:B------:R-:W-:Y:S04]  /*5210*/  STSM.16.M88.4 [R2], R4 ;  /* 0x0000000402007844 */ /* 0x000fe80000000200 */
[----:B------:R-:W-:Y:S04]  /*5220*/  STSM.16.M88.4 [R2+0x8000], R156 ;  /* 0x0080009c02007844 */ /* 0x000fe80000000200 */
[----:B------:R-:W-:Y:S04]  /*5230*/  STSM.16.M88.4 [R2+0x10000], R172 ;  /* 0x010000ac02007844 */ /* 0x000fe80000000200 */
[----:B------:R-:W-:Y:S04]  /*5240*/  STSM.16.M88.4 [R2+0x18000], R188 ;  /* 0x018000bc02007844 */ /* 0x000fe80000000200 */
        /* <DEDUP_REMOVED lines=19> */
[----:B------:R-:W-:Y:S01]  /*5380*/  STSM.16.M88.4 [R20+0x1c000], R144 ;  /* 0x01c0009014007844 */ /* 0x000fe20000000200 */
[----:B------:R1:W-:Y:S06]  /*5390*/  MEMBAR.ALL.CTA ;  /* 0x0000000000007992 */ /* 0x0003ec0000008000 */
[----:B-1----:R-:W1:Y:S02]  /*53a0*/  FENCE.VIEW.ASYNC.S ;  /* 0x00000000000073c6 */ /* 0x002e640000000000 */
[----:B-1----:R-:W-:Y:S06]  /*53b0*/  BAR.SYNC.DEFER_BLOCKING 0x0 ;  /* 0x0000000000007b1d */ /* 0x002fec0000010000 */
[----:B------:R1:W-:Y:S01]  /*53c0*/  @UP1 UTMASTG.2D [UR52], [UR8] ;  /* 0x00000034080013b5 */ /* 0x0003e20008008000 */
[----:B------:R0:W-:Y:S01]  /*53d0*/  UTMACMDFLUSH ;  /* 0x00000000000079b7 */ /* 0x0001e20000000000 */
[----:B------:R-:W-:-:S04]  /*53e0*/  DEPBAR.LE SB0, 0x0 ;  /* 0x000080000000791a */ /* 0x000fc80000000000 */
[----:B------:R-:W-:Y:S06]  /*53f0*/  BAR.SYNC.DEFER_BLOCKING 0x0 ;  /* 0x0000000000007b1d */ /* 0x000fec0000010000 */
[----:B-1----:R-:W-:Y:S05]  /*5400*/  EXIT ;  /* 0x000000000000794d */ /* 0x002fea0003800000 */
.L_x_48:
[----:B------:R-:W2:Y:S02]  /*5410*/  SYNCS.PHASECHK.TRANS64.TRYWAIT P0, [UR22+0x60000], R2 ;  /* 0x06000002ff0075a7 */ /* 0x000ea40008000156 */
[----:B--2---:R-:W-:Y:S05]  /*5420*/  @!P0 BRA `(.L_x_48) ;  /* 0xfffffffc00f88947 */ /* 0x004fea000383ffff */
[----:B------:R-:W-:Y:S05]  /*5430*/  BRA `(.L_x_50) ;  /* 0xffffffd800947947 */ /* 0x000fea000383ffff */
.L_x_51:
[----:B------:R-:W-:-:S00]  /*5440*/  BRA `(.L_x_51) ;  /* 0xfffffffc00fc7947 */ /* 0x000fc0000383ffff */
[----:B------:R-:W-:-:S00]  /*5450*/  NOP ;  /* 0x0000000000007918 */ /* 0x000fc00000000000 */
        /* <DEDUP_REMOVED lines=10> */
.L_x_52:


//--------------------- .nv.shared.gluon_wgmma    --------------------------
	.section	.nv.shared.gluon_wgmma,"aw",@nobits
	.sectionflags	@""
	.align	16
	.zero		1024


//--------------------- .nv.shared.reserved.0     --------------------------
	.section	.nv.shared.reserved.0,"aw",@nobits
	.weak		__nv_reservedSMEM_offset_0_alias
	.size		__nv_reservedSMEM_offset_0_alias, 0, 0
	.other		__nv_reservedSMEM_offset_0_alias,@"STO_CUDA_RESERVED_SHARED STV_DEFAULT"
__nv_reservedSMEM_offset_0_alias:
	.zero		0


//--------------------- .nv.constant0.gluon_wgmma --------------------------
	.section	.nv.constant0.gluon_wgmma,"a",@progbits
	.sectionflags	@""
	.align	4
.nv.constant0.gluon_wgmma:
	.zero		608


//--------------------- SYMBOLS --------------------------

	.type		.nv.reservedSmem.offset0,@object
	.size		.nv.reservedSmem.offset0,0x4
